//
// Generated by NVIDIA NVVM Compiler
//
// Compiler Build ID: CL-36424714
// Cuda compilation tools, release 13.0, V13.0.88
// Based on NVVM 20.0.0
//

.version 9.0
.target sm_100
.address_size 64

	// .globl	_Z10kernel_sumPfS_S_S_ii
// _ZZ28kernel_convolucion_SoA_MCOMPPfS_iiE12kernel_local has been demoted
.const .align 4 .b8 kernel_const[16];

.visible .entry _Z10kernel_sumPfS_S_S_ii(
	.param .u64 .ptr .align 1 _Z10kernel_sumPfS_S_S_ii_param_0,
	.param .u64 .ptr .align 1 _Z10kernel_sumPfS_S_S_ii_param_1,
	.param .u64 .ptr .align 1 _Z10kernel_sumPfS_S_S_ii_param_2,
	.param .u64 .ptr .align 1 _Z10kernel_sumPfS_S_S_ii_param_3,
	.param .u32 _Z10kernel_sumPfS_S_S_ii_param_4,
	.param .u32 _Z10kernel_sumPfS_S_S_ii_param_5
)
{
	.reg .pred 	%p<2>;
	.reg .b32 	%r<8>;
	.reg .b32 	%f<7>;
	.reg .b64 	%rd<14>;

	ld.param.u64 	%rd1, [_Z10kernel_sumPfS_S_S_ii_param_0];
	ld.param.u64 	%rd2, [_Z10kernel_sumPfS_S_S_ii_param_1];
	ld.param.u64 	%rd3, [_Z10kernel_sumPfS_S_S_ii_param_2];
	ld.param.u64 	%rd4, [_Z10kernel_sumPfS_S_S_ii_param_3];
	ld.param.u32 	%r2, [_Z10kernel_sumPfS_S_S_ii_param_4];
	ld.param.u32 	%r3, [_Z10kernel_sumPfS_S_S_ii_param_5];
	mov.u32 	%r4, %tid.x;
	mov.u32 	%r5, %ntid.x;
	mov.u32 	%r6, %ctaid.x;
	mad.lo.s32 	%r1, %r5, %r6, %r4;
	mul.lo.s32 	%r7, %r3, %r2;
	setp.ge.s32 	%p1, %r1, %r7;
	@%p1 bra 	$L__BB0_2;
	cvta.to.global.u64 	%rd5, %rd1;
	cvta.to.global.u64 	%rd6, %rd2;
	cvta.to.global.u64 	%rd7, %rd3;
	cvta.to.global.u64 	%rd8, %rd4;
	mul.wide.s32 	%rd9, %r1, 4;
	add.s64 	%rd10, %rd5, %rd9;
	ld.global.f32 	%f1, [%rd10];
	add.s64 	%rd11, %rd6, %rd9;
	ld.global.f32 	%f2, [%rd11];
	add.f32 	%f3, %f1, %f2;
	add.s64 	%rd12, %rd7, %rd9;
	ld.global.f32 	%f4, [%rd12];
	add.f32 	%f5, %f3, %f4;
	div.rn.f32 	%f6, %f5, 0f40400000;
	add.s64 	%rd13, %rd8, %rd9;
	st.global.f32 	[%rd13], %f6;
$L__BB0_2:
	ret;

}
	// .globl	_Z11kernel_reluPfii
.visible .entry _Z11kernel_reluPfii(
	.param .u64 .ptr .align 1 _Z11kernel_reluPfii_param_0,
	.param .u32 _Z11kernel_reluPfii_param_1,
	.param .u32 _Z11kernel_reluPfii_param_2
)
{
	.reg .pred 	%p<4>;
	.reg .b32 	%r<10>;
	.reg .b32 	%f<2>;
	.reg .b64 	%rd<5>;

	ld.param.u64 	%rd2, [_Z11kernel_reluPfii_param_0];
	ld.param.u32 	%r2, [_Z11kernel_reluPfii_param_1];
	ld.param.u32 	%r3, [_Z11kernel_reluPfii_param_2];
	mov.u32 	%r4, %tid.x;
	mov.u32 	%r5, %ntid.x;
	mov.u32 	%r6, %ctaid.x;
	mad.lo.s32 	%r1, %r5, %r6, %r4;
	mul.lo.s32 	%r7, %r3, %r2;
	setp.ge.s32 	%p1, %r1, %r7;
	@%p1 bra 	$L__BB1_5;
	cvta.to.global.u64 	%rd3, %rd2;
	mul.wide.s32 	%rd4, %r1, 4;
	add.s64 	%rd1, %rd3, %rd4;
	ld.global.f32 	%f1, [%rd1];
	setp.geu.f32 	%p2, %f1, 0f00000000;
	@%p2 bra 	$L__BB1_3;
	mov.b32 	%r9, 0;
	st.global.u32 	[%rd1], %r9;
	bra.uni 	$L__BB1_5;
$L__BB1_3:
	setp.leu.f32 	%p3, %f1, 0f3F800000;
	@%p3 bra 	$L__BB1_5;
	mov.b32 	%r8, 1065353216;
	st.global.u32 	[%rd1], %r8;
$L__BB1_5:
	ret;

}
	// .globl	_Z17kernel_poolingSoAPfS_iii
.visible .entry _Z17kernel_poolingSoAPfS_iii(
	.param .u64 .ptr .align 1 _Z17kernel_poolingSoAPfS_iii_param_0,
	.param .u64 .ptr .align 1 _Z17kernel_poolingSoAPfS_iii_param_1,
	.param .u32 _Z17kernel_poolingSoAPfS_iii_param_2,
	.param .u32 _Z17kernel_poolingSoAPfS_iii_param_3,
	.param .u32 _Z17kernel_poolingSoAPfS_iii_param_4
)
{
	.reg .pred 	%p<5>;
	.reg .b32 	%r<8>;
	.reg .b32 	%f<9>;
	.reg .b64 	%rd<12>;

	ld.param.u64 	%rd1, [_Z17kernel_poolingSoAPfS_iii_param_0];
	ld.param.u64 	%rd2, [_Z17kernel_poolingSoAPfS_iii_param_1];
	ld.param.u32 	%r3, [_Z17kernel_poolingSoAPfS_iii_param_2];
	ld.param.u32 	%r4, [_Z17kernel_poolingSoAPfS_iii_param_3];
	mov.u32 	%r5, %tid.x;
	mov.u32 	%r6, %ntid.x;
	mov.u32 	%r7, %ctaid.x;
	mad.lo.s32 	%r1, %r6, %r7, %r5;
	mul.lo.s32 	%r2, %r4, %r3;
	setp.ge.s32 	%p1, %r1, %r2;
	@%p1 bra 	$L__BB2_2;
	cvta.to.global.u64 	%rd3, %rd2;
	cvta.to.global.u64 	%rd4, %rd1;
	mul.wide.s32 	%rd5, %r1, 4;
	add.s64 	%rd6, %rd4, %rd5;
	ld.global.f32 	%f1, [%rd6];
	max.f32 	%f2, %f1, 0f00000000;
	mul.wide.s32 	%rd7, %r2, 4;
	add.s64 	%rd8, %rd6, %rd7;
	ld.global.f32 	%f3, [%rd8];
	setp.gt.f32 	%p2, %f3, %f2;
	selp.f32 	%f4, %f3, %f2, %p2;
	add.s64 	%rd9, %rd8, %rd7;
	ld.global.f32 	%f5, [%rd9];
	setp.gt.f32 	%p3, %f5, %f4;
	selp.f32 	%f6, %f5, %f4, %p3;
	add.s64 	%rd10, %rd9, %rd7;
	ld.global.f32 	%f7, [%rd10];
	setp.gt.f32 	%p4, %f7, %f6;
	selp.f32 	%f8, %f7, %f6, %p4;
	add.s64 	%rd11, %rd3, %rd5;
	st.global.f32 	[%rd11], %f8;
$L__BB2_2:
	ret;

}
	// .globl	_Z21kernel_convolucionSoAPfS_S_ii
.visible .entry _Z21kernel_convolucionSoAPfS_S_ii(
	.param .u64 .ptr .align 1 _Z21kernel_convolucionSoAPfS_S_ii_param_0,
	.param .u64 .ptr .align 1 _Z21kernel_convolucionSoAPfS_S_ii_param_1,
	.param .u64 .ptr .align 1 _Z21kernel_convolucionSoAPfS_S_ii_param_2,
	.param .u32 _Z21kernel_convolucionSoAPfS_S_ii_param_3,
	.param .u32 _Z21kernel_convolucionSoAPfS_S_ii_param_4
)
{
	.reg .pred 	%p<2>;
	.reg .b32 	%r<32>;
	.reg .b32 	%f<13>;
	.reg .b64 	%rd<15>;

	ld.param.u64 	%rd1, [_Z21kernel_convolucionSoAPfS_S_ii_param_0];
	ld.param.u64 	%rd2, [_Z21kernel_convolucionSoAPfS_S_ii_param_1];
	ld.param.u64 	%rd3, [_Z21kernel_convolucionSoAPfS_S_ii_param_2];
	ld.param.u32 	%r3, [_Z21kernel_convolucionSoAPfS_S_ii_param_3];
	ld.param.u32 	%r4, [_Z21kernel_convolucionSoAPfS_S_ii_param_4];
	mov.u32 	%r5, %tid.x;
	mov.u32 	%r6, %ntid.x;
	mov.u32 	%r7, %ctaid.x;
	mad.lo.s32 	%r1, %r6, %r7, %r5;
	mul.lo.s32 	%r2, %r4, %r3;
	setp.ge.s32 	%p1, %r1, %r2;
	@%p1 bra 	$L__BB3_2;
	cvta.to.global.u64 	%rd4, %rd2;
	cvta.to.global.u64 	%rd5, %rd1;
	cvta.to.global.u64 	%rd6, %rd3;
	mul.wide.s32 	%rd7, %r1, 4;
	add.s64 	%rd8, %rd5, %rd7;
	ld.global.f32 	%f1, [%rd8];
	ld.global.f32 	%f2, [%rd6];
	fma.rn.f32 	%f3, %f1, %f2, 0f00000000;
	mul.wide.s32 	%rd9, %r2, 4;
	add.s64 	%rd10, %rd8, %rd9;
	ld.global.f32 	%f4, [%rd10];
	ld.global.f32 	%f5, [%rd6+4];
	fma.rn.f32 	%f6, %f4, %f5, %f3;
	add.s64 	%rd11, %rd10, %rd9;
	ld.global.f32 	%f7, [%rd11];
	ld.global.f32 	%f8, [%rd6+8];
	fma.rn.f32 	%f9, %f7, %f8, %f6;
	add.s64 	%rd12, %rd11, %rd9;
	ld.global.f32 	%f10, [%rd12];
	ld.global.f32 	%f11, [%rd6+12];
	fma.rn.f32 	%f12, %f10, %f11, %f9;
	shr.u32 	%r8, %r3, 31;
	add.s32 	%r9, %r3, %r8;
	shr.s32 	%r10, %r9, 1;
	shr.u32 	%r11, %r4, 31;
	add.s32 	%r12, %r4, %r11;
	shr.s32 	%r13, %r12, 1;
	and.b32  	%r14, %r9, -2;
	rem.s32 	%r15, %r1, %r14;
	and.b32  	%r16, %r12, -2;
	div.s32 	%r17, %r1, %r16;
	shr.u32 	%r18, %r15, 31;
	add.s32 	%r19, %r15, %r18;
	shr.s32 	%r20, %r19, 1;
	and.b32  	%r21, %r19, -2;
	sub.s32 	%r22, %r15, %r21;
	shr.u32 	%r23, %r17, 31;
	add.s32 	%r24, %r17, %r23;
	shr.s32 	%r25, %r24, 1;
	and.b32  	%r26, %r24, 2147483646;
	sub.s32 	%r27, %r17, %r26;
	shl.b32 	%r28, %r27, 1;
	add.s32 	%r29, %r28, %r22;
	mad.lo.s32 	%r30, %r29, %r10, %r25;
	mad.lo.s32 	%r31, %r30, %r13, %r20;
	mul.wide.s32 	%rd13, %r31, 4;
	add.s64 	%rd14, %rd4, %rd13;
	st.global.f32 	[%rd14], %f12;
$L__BB3_2:
	ret;

}
	// .globl	_Z28kernel_convolucion_SoA_MCOMPPfS_ii
.visible .entry _Z28kernel_convolucion_SoA_MCOMPPfS_ii(
	.param .u64 .ptr .align 1 _Z28kernel_convolucion_SoA_MCOMPPfS_ii_param_0,
	.param .u64 .ptr .align 1 _Z28kernel_convolucion_SoA_MCOMPPfS_ii_param_1,
	.param .u32 _Z28kernel_convolucion_SoA_MCOMPPfS_ii_param_2,
	.param .u32 _Z28kernel_convolucion_SoA_MCOMPPfS_ii_param_3
)
{
	.reg .pred 	%p<2>;
	.reg .b32 	%r<35>;
	.reg .b32 	%f<10>;
	.reg .b64 	%rd<13>;
	// demoted variable
	.shared .align 4 .b8 _ZZ28kernel_convolucion_SoA_MCOMPPfS_iiE12kernel_local[16];
	ld.param.u64 	%rd1, [_Z28kernel_convolucion_SoA_MCOMPPfS_ii_param_0];
	ld.param.u64 	%rd2, [_Z28kernel_convolucion_SoA_MCOMPPfS_ii_param_1];
	ld.param.u32 	%r3, [_Z28kernel_convolucion_SoA_MCOMPPfS_ii_param_2];
	ld.param.u32 	%r4, [_Z28kernel_convolucion_SoA_MCOMPPfS_ii_param_3];
	mov.b32 	%r5, 1;
	st.shared.u32 	[_ZZ28kernel_convolucion_SoA_MCOMPPfS_iiE12kernel_local], %r5;
	mov.b32 	%r6, 0;
	st.shared.u32 	[_ZZ28kernel_convolucion_SoA_MCOMPPfS_iiE12kernel_local+4], %r6;
	st.shared.u32 	[_ZZ28kernel_convolucion_SoA_MCOMPPfS_iiE12kernel_local+8], %r5;
	mov.b32 	%r7, -2;
	st.shared.u32 	[_ZZ28kernel_convolucion_SoA_MCOMPPfS_iiE12kernel_local+12], %r7;
	mov.u32 	%r8, %tid.x;
	mov.u32 	%r9, %ntid.x;
	mov.u32 	%r10, %ctaid.x;
	mad.lo.s32 	%r1, %r9, %r10, %r8;
	mul.lo.s32 	%r2, %r4, %r3;
	setp.ge.s32 	%p1, %r1, %r2;
	@%p1 bra 	$L__BB4_2;
	cvta.to.global.u64 	%rd3, %rd2;
	cvta.to.global.u64 	%rd4, %rd1;
	mul.wide.s32 	%rd5, %r1, 4;
	add.s64 	%rd6, %rd4, %rd5;
	ld.global.f32 	%f1, [%rd6];
	add.f32 	%f2, %f1, 0f00000000;
	mul.wide.s32 	%rd7, %r2, 4;
	add.s64 	%rd8, %rd6, %rd7;
	ld.global.f32 	%f3, [%rd8];
	fma.rn.f32 	%f4, %f3, 0f00000000, %f2;
	add.s64 	%rd9, %rd8, %rd7;
	ld.global.f32 	%f5, [%rd9];
	add.f32 	%f6, %f4, %f5;
	add.s64 	%rd10, %rd9, %rd7;
	ld.global.f32 	%f7, [%rd10];
	add.f32 	%f8, %f7, %f7;
	sub.f32 	%f9, %f6, %f8;
	shr.u32 	%r11, %r3, 31;
	add.s32 	%r12, %r3, %r11;
	shr.s32 	%r13, %r12, 1;
	shr.u32 	%r14, %r4, 31;
	add.s32 	%r15, %r4, %r14;
	shr.s32 	%r16, %r15, 1;
	and.b32  	%r17, %r12, -2;
	rem.s32 	%r18, %r1, %r17;
	and.b32  	%r19, %r15, -2;
	div.s32 	%r20, %r1, %r19;
	shr.u32 	%r21, %r18, 31;
	add.s32 	%r22, %r18, %r21;
	shr.s32 	%r23, %r22, 1;
	and.b32  	%r24, %r22, -2;
	sub.s32 	%r25, %r18, %r24;
	shr.u32 	%r26, %r20, 31;
	add.s32 	%r27, %r20, %r26;
	shr.s32 	%r28, %r27, 1;
	and.b32  	%r29, %r27, 2147483646;
	sub.s32 	%r30, %r20, %r29;
	shl.b32 	%r31, %r30, 1;
	add.s32 	%r32, %r31, %r25;
	mad.lo.s32 	%r33, %r32, %r13, %r28;
	mad.lo.s32 	%r34, %r33, %r16, %r23;
	mul.wide.s32 	%rd11, %r34, 4;
	add.s64 	%rd12, %rd3, %rd11;
	st.global.f32 	[%rd12], %f9;
$L__BB4_2:
	ret;

}
	// .globl	_Z29kernel_convolucion_SoA_MCONSTPfS_ii
.visible .entry _Z29kernel_convolucion_SoA_MCONSTPfS_ii(
	.param .u64 .ptr .align 1 _Z29kernel_convolucion_SoA_MCONSTPfS_ii_param_0,
	.param .u64 .ptr .align 1 _Z29kernel_convolucion_SoA_MCONSTPfS_ii_param_1,
	.param .u32 _Z29kernel_convolucion_SoA_MCONSTPfS_ii_param_2,
	.param .u32 _Z29kernel_convolucion_SoA_MCONSTPfS_ii_param_3
)
{
	.reg .pred 	%p<2>;
	.reg .b32 	%r<32>;
	.reg .b32 	%f<13>;
	.reg .b64 	%rd<13>;

	ld.param.u64 	%rd1, [_Z29kernel_convolucion_SoA_MCONSTPfS_ii_param_0];
	ld.param.u64 	%rd2, [_Z29kernel_convolucion_SoA_MCONSTPfS_ii_param_1];
	ld.param.u32 	%r3, [_Z29kernel_convolucion_SoA_MCONSTPfS_ii_param_2];
	ld.param.u32 	%r4, [_Z29kernel_convolucion_SoA_MCONSTPfS_ii_param_3];
	mov.u32 	%r5, %tid.x;
	mov.u32 	%r6, %ntid.x;
	mov.u32 	%r7, %ctaid.x;
	mad.lo.s32 	%r1, %r6, %r7, %r5;
	mul.lo.s32 	%r2, %r4, %r3;
	setp.ge.s32 	%p1, %r1, %r2;
	@%p1 bra 	$L__BB5_2;
	cvta.to.global.u64 	%rd3, %rd2;
	cvta.to.global.u64 	%rd4, %rd1;
	mul.wide.s32 	%rd5, %r1, 4;
	add.s64 	%rd6, %rd4, %rd5;
	ld.global.f32 	%f1, [%rd6];
	ld.const.f32 	%f2, [kernel_const];
	fma.rn.f32 	%f3, %f1, %f2, 0f00000000;
	mul.wide.s32 	%rd7, %r2, 4;
	add.s64 	%rd8, %rd6, %rd7;
	ld.global.f32 	%f4, [%rd8];
	ld.const.f32 	%f5, [kernel_const+4];
	fma.rn.f32 	%f6, %f4, %f5, %f3;
	add.s64 	%rd9, %rd8, %rd7;
	ld.global.f32 	%f7, [%rd9];
	ld.const.f32 	%f8, [kernel_const+8];
	fma.rn.f32 	%f9, %f7, %f8, %f6;
	add.s64 	%rd10, %rd9, %rd7;
	ld.global.f32 	%f10, [%rd10];
	ld.const.f32 	%f11, [kernel_const+12];
	fma.rn.f32 	%f12, %f10, %f11, %f9;
	shr.u32 	%r8, %r3, 31;
	add.s32 	%r9, %r3, %r8;
	shr.s32 	%r10, %r9, 1;
	shr.u32 	%r11, %r4, 31;
	add.s32 	%r12, %r4, %r11;
	shr.s32 	%r13, %r12, 1;
	and.b32  	%r14, %r9, -2;
	rem.s32 	%r15, %r1, %r14;
	and.b32  	%r16, %r12, -2;
	div.s32 	%r17, %r1, %r16;
	shr.u32 	%r18, %r15, 31;
	add.s32 	%r19, %r15, %r18;
	shr.s32 	%r20, %r19, 1;
	and.b32  	%r21, %r19, -2;
	sub.s32 	%r22, %r15, %r21;
	shr.u32 	%r23, %r17, 31;
	add.s32 	%r24, %r17, %r23;
	shr.s32 	%r25, %r24, 1;
	and.b32  	%r26, %r24, 2147483646;
	sub.s32 	%r27, %r17, %r26;
	shl.b32 	%r28, %r27, 1;
	add.s32 	%r29, %r28, %r22;
	mad.lo.s32 	%r30, %r29, %r10, %r25;
	mad.lo.s32 	%r31, %r30, %r13, %r20;
	mul.wide.s32 	%rd11, %r31, 4;
	add.s64 	%rd12, %rd3, %rd11;
	st.global.f32 	[%rd12], %f12;
$L__BB5_2:
	ret;

}
	// .globl	_Z17kernel_poolingAoSPfS_iii
.visible .entry _Z17kernel_poolingAoSPfS_iii(
	.param .u64 .ptr .align 1 _Z17kernel_poolingAoSPfS_iii_param_0,
	.param .u64 .ptr .align 1 _Z17kernel_poolingAoSPfS_iii_param_1,
	.param .u32 _Z17kernel_poolingAoSPfS_iii_param_2,
	.param .u32 _Z17kernel_poolingAoSPfS_iii_param_3,
	.param .u32 _Z17kernel_poolingAoSPfS_iii_param_4
)
{
	.reg .pred 	%p<8>;
	.reg .b32 	%r<21>;
	.reg .b32 	%f<9>;
	.reg .b64 	%rd<11>;

	ld.param.u64 	%rd1, [_Z17kernel_poolingAoSPfS_iii_param_0];
	ld.param.u64 	%rd2, [_Z17kernel_poolingAoSPfS_iii_param_1];
	ld.param.u32 	%r5, [_Z17kernel_poolingAoSPfS_iii_param_2];
	ld.param.u32 	%r6, [_Z17kernel_poolingAoSPfS_iii_param_3];
	ld.param.u32 	%r7, [_Z17kernel_poolingAoSPfS_iii_param_4];
	mov.u32 	%r8, %tid.x;
	mov.u32 	%r9, %ntid.x;
	mov.u32 	%r10, %ctaid.x;
	mad.lo.s32 	%r1, %r9, %r10, %r8;
	mul.lo.s32 	%r11, %r6, %r5;
	setp.ge.s32 	%p1, %r1, %r11;
	@%p1 bra 	$L__BB6_4;
	rem.s32 	%r2, %r1, %r6;
	setp.ne.s32 	%p2, %r7, 0;
	add.s32 	%r13, %r7, -2;
	setp.ne.s32 	%p3, %r2, %r13;
	mov.b32 	%r20, 0;
	or.pred  	%p4, %p2, %p3;
	@%p4 bra 	$L__BB6_3;
	rem.s32 	%r20, %r1, %r5;
$L__BB6_3:
	shl.b32 	%r14, %r2, 1;
	div.s32 	%r15, %r1, %r6;
	mul.lo.s32 	%r16, %r15, %r7;
	shl.b32 	%r17, %r16, 1;
	add.s32 	%r18, %r14, %r17;
	cvta.to.global.u64 	%rd3, %rd1;
	mul.wide.s32 	%rd4, %r18, 4;
	add.s64 	%rd5, %rd3, %rd4;
	ld.global.f32 	%f1, [%rd5];
	ld.global.f32 	%f2, [%rd5+4];
	mul.wide.s32 	%rd6, %r7, 4;
	add.s64 	%rd7, %rd5, %rd6;
	ld.global.f32 	%f3, [%rd7];
	ld.global.f32 	%f4, [%rd7+4];
	max.f32 	%f5, %f1, 0f00000000;
	setp.gt.f32 	%p5, %f2, %f5;
	selp.f32 	%f6, %f2, %f5, %p5;
	setp.gt.f32 	%p6, %f3, %f6;
	selp.f32 	%f7, %f3, %f6, %p6;
	setp.gt.f32 	%p7, %f4, %f7;
	selp.f32 	%f8, %f4, %f7, %p7;
	sub.s32 	%r19, %r1, %r20;
	cvta.to.global.u64 	%rd8, %rd2;
	mul.wide.s32 	%rd9, %r19, 4;
	add.s64 	%rd10, %rd8, %rd9;
	st.global.f32 	[%rd10], %f8;
$L__BB6_4:
	ret;

}
	// .globl	_Z21kernel_convolucionAoSPfS_S_ii
.visible .entry _Z21kernel_convolucionAoSPfS_S_ii(
	.param .u64 .ptr .align 1 _Z21kernel_convolucionAoSPfS_S_ii_param_0,
	.param .u64 .ptr .align 1 _Z21kernel_convolucionAoSPfS_S_ii_param_1,
	.param .u64 .ptr .align 1 _Z21kernel_convolucionAoSPfS_S_ii_param_2,
	.param .u32 _Z21kernel_convolucionAoSPfS_S_ii_param_3,
	.param .u32 _Z21kernel_convolucionAoSPfS_S_ii_param_4
)
{
	.reg .pred 	%p<2>;
	.reg .b32 	%r<14>;
	.reg .b32 	%f<28>;
	.reg .b64 	%rd<14>;

	ld.param.u64 	%rd1, [_Z21kernel_convolucionAoSPfS_S_ii_param_0];
	ld.param.u64 	%rd2, [_Z21kernel_convolucionAoSPfS_S_ii_param_1];
	ld.param.u64 	%rd3, [_Z21kernel_convolucionAoSPfS_S_ii_param_2];
	ld.param.u32 	%r3, [_Z21kernel_convolucionAoSPfS_S_ii_param_3];
	ld.param.u32 	%r2, [_Z21kernel_convolucionAoSPfS_S_ii_param_4];
	mov.u32 	%r4, %tid.x;
	mov.u32 	%r5, %ntid.x;
	mov.u32 	%r6, %ctaid.x;
	mad.lo.s32 	%r1, %r5, %r6, %r4;
	mul.lo.s32 	%r7, %r2, %r3;
	setp.ge.s32 	%p1, %r1, %r7;
	@%p1 bra 	$L__BB7_2;
	cvta.to.global.u64 	%rd4, %rd2;
	cvta.to.global.u64 	%rd5, %rd1;
	cvta.to.global.u64 	%rd6, %rd3;
	div.s32 	%r8, %r1, %r2;
	mul.lo.s32 	%r9, %r8, %r2;
	sub.s32 	%r10, %r1, %r9;
	shl.b32 	%r11, %r2, 2;
	shl.b32 	%r12, %r10, 1;
	mad.lo.s32 	%r13, %r11, %r8, %r12;
	mul.wide.s32 	%rd7, %r13, 4;
	add.s64 	%rd8, %rd5, %rd7;
	ld.global.f32 	%f1, [%rd8];
	ld.global.f32 	%f2, [%rd6];
	fma.rn.f32 	%f3, %f1, %f2, 0f00000000;
	mul.wide.s32 	%rd9, %r11, 4;
	add.s64 	%rd10, %rd8, %rd9;
	ld.global.f32 	%f4, [%rd10];
	ld.global.f32 	%f5, [%rd6+12];
	fma.rn.f32 	%f6, %f4, %f5, %f3;
	add.s64 	%rd11, %rd10, %rd9;
	ld.global.f32 	%f7, [%rd11];
	ld.global.f32 	%f8, [%rd6+24];
	fma.rn.f32 	%f9, %f7, %f8, %f6;
	ld.global.f32 	%f10, [%rd8+8];
	ld.global.f32 	%f11, [%rd6+4];
	fma.rn.f32 	%f12, %f10, %f11, %f9;
	ld.global.f32 	%f13, [%rd10+8];
	ld.global.f32 	%f14, [%rd6+16];
	fma.rn.f32 	%f15, %f13, %f14, %f12;
	ld.global.f32 	%f16, [%rd11+8];
	ld.global.f32 	%f17, [%rd6+28];
	fma.rn.f32 	%f18, %f16, %f17, %f15;
	ld.global.f32 	%f19, [%rd8+16];
	ld.global.f32 	%f20, [%rd6+8];
	fma.rn.f32 	%f21, %f19, %f20, %f18;
	ld.global.f32 	%f22, [%rd10+16];
	ld.global.f32 	%f23, [%rd6+20];
	fma.rn.f32 	%f24, %f22, %f23, %f21;
	ld.global.f32 	%f25, [%rd11+16];
	ld.global.f32 	%f26, [%rd6+32];
	fma.rn.f32 	%f27, %f25, %f26, %f24;
	mul.wide.s32 	%rd12, %r1, 4;
	add.s64 	%rd13, %rd4, %rd12;
	st.global.f32 	[%rd13], %f27;
$L__BB7_2:
	ret;

}


// ===== COMPILED SASS (sm_100) =====

	.target	sm_100

	.elftype	@"ET_EXEC"


//--------------------- .note.nv.tkinfo           --------------------------
	.section	.note.nv.tkinfo,"",@"SHT_NOTE"
	.sectionflags	@"SHF_NOTE_NV_TKINFO"
	.tkinfo
        /*0018*/ 	.word	0x00000002
        /*0030*/ 	.string	""
        /*0030*/ 	.string	"ptxas"
        /*0030*/ 	.string	"Cuda compilation tools, release 13.0, V13.0.88"
        /*0030*/ 	.string	"Build cuda_13.0.r13.0/compiler.36424714_0"
        /*0030*/ 	.string	"-arch sm_100 -m 64 "



//--------------------- .note.nv.cuinfo           --------------------------
	.section	.note.nv.cuinfo,"",@"SHT_NOTE"
	.sectionflags	@"SHF_NOTE_NV_CUINFO"
        /*0018*/ 	.short	0x0002
        /*001a*/ 	.short	0x0064
        /*001c*/ 	.short	0x0082
	.zero		2


//--------------------- .nv.info                  --------------------------
	.section	.nv.info,"",@"SHT_CUDA_INFO"
	.align	4


	//----- nvinfo : EIATTR_REGCOUNT
	.align		4
        /*0000*/ 	.byte	0x04, 0x2f
        /*0002*/ 	.short	(.L_2 - .L_1)
	.align		4
.L_1:
        /*0004*/ 	.word	index@(_Z10kernel_sumPfS_S_S_ii)
        /*0008*/ 	.word	0x0000000d


	//----- nvinfo : EIATTR_FRAME_SIZE
	.align		4
.L_2:
        /*000c*/ 	.byte	0x04, 0x11
        /*000e*/ 	.short	(.L_4 - .L_3)
	.align		4
.L_3:
        /*0010*/ 	.word	index@($__internal_0_$__cuda_sm3x_div_rn_noftz_f32_slowpath)
        /*0014*/ 	.word	0x00000000


	//----- nvinfo : EIATTR_FRAME_SIZE
	.align		4
.L_4:
        /*0018*/ 	.byte	0x04, 0x11
        /*001a*/ 	.short	(.L_6 - .L_5)
	.align		4
.L_5:
        /*001c*/ 	.word	index@(_Z10kernel_sumPfS_S_S_ii)
        /*0020*/ 	.word	0x00000000


	//----- nvinfo : EIATTR_REGCOUNT
	.align		4
.L_6:
        /*0024*/ 	.byte	0x04, 0x2f
        /*0026*/ 	.short	(.L_8 - .L_7)
	.align		4
.L_7:
        /*0028*/ 	.word	index@(_Z11kernel_reluPfii)
        /*002c*/ 	.word	0x00000008


	//----- nvinfo : EIATTR_FRAME_SIZE
	.align		4
.L_8:
        /*0030*/ 	.byte	0x04, 0x11
        /*0032*/ 	.short	(.L_10 - .L_9)
	.align		4
.L_9:
        /*0034*/ 	.word	index@(_Z11kernel_reluPfii)
        /*0038*/ 	.word	0x00000000


	//----- nvinfo : EIATTR_REGCOUNT
	.align		4
.L_10:
        /*003c*/ 	.byte	0x04, 0x2f
        /*003e*/ 	.short	(.L_12 - .L_11)
	.align		4
.L_11:
        /*0040*/ 	.word	index@(_Z17kernel_poolingSoAPfS_iii)
        /*0044*/ 	.word	0x00000014


	//----- nvinfo : EIATTR_FRAME_SIZE
	.align		4
.L_12:
        /*0048*/ 	.byte	0x04, 0x11
        /*004a*/ 	.short	(.L_14 - .L_13)
	.align		4
.L_13:
        /*004c*/ 	.word	index@(_Z17kernel_poolingSoAPfS_iii)
        /*0050*/ 	.word	0x00000000


	//----- nvinfo : EIATTR_REGCOUNT
	.align		4
.L_14:
        /*0054*/ 	.byte	0x04, 0x2f
        /*0056*/ 	.short	(.L_16 - .L_15)
	.align		4
.L_15:
        /*0058*/ 	.word	index@(_Z21kernel_convolucionSoAPfS_S_ii)
        /*005c*/ 	.word	0x0000001c


	//----- nvinfo : EIATTR_FRAME_SIZE
	.align		4
.L_16:
        /*0060*/ 	.byte	0x04, 0x11
        /*0062*/ 	.short	(.L_18 - .L_17)
	.align		4
.L_17:
        /*0064*/ 	.word	index@(_Z21kernel_convolucionSoAPfS_S_ii)
        /*0068*/ 	.word	0x00000000


	//----- nvinfo : EIATTR_REGCOUNT
	.align		4
.L_18:
        /*006c*/ 	.byte	0x04, 0x2f
        /*006e*/ 	.short	(.L_20 - .L_19)
	.align		4
.L_19:
        /*0070*/ 	.word	index@(_Z28kernel_convolucion_SoA_MCOMPPfS_ii)
        /*0074*/ 	.word	0x00000017


	//----- nvinfo : EIATTR_FRAME_SIZE
	.align		4
.L_20:
        /*0078*/ 	.byte	0x04, 0x11
        /*007a*/ 	.short	(.L_22 - .L_21)
	.align		4
.L_21:
        /*007c*/ 	.word	index@(_Z28kernel_convolucion_SoA_MCOMPPfS_ii)
        /*0080*/ 	.word	0x00000000


	//----- nvinfo : EIATTR_REGCOUNT
	.align		4
.L_22:
        /*0084*/ 	.byte	0x04, 0x2f
        /*0086*/ 	.short	(.L_24 - .L_23)
	.align		4
.L_23:
        /*0088*/ 	.word	index@(_Z29kernel_convolucion_SoA_MCONSTPfS_ii)
        /*008c*/ 	.word	0x00000017


	//----- nvinfo : EIATTR_FRAME_SIZE
	.align		4
.L_24:
        /*0090*/ 	.byte	0x04, 0x11
        /*0092*/ 	.short	(.L_26 - .L_25)
	.align		4
.L_25:
        /*0094*/ 	.word	index@(_Z29kernel_convolucion_SoA_MCONSTPfS_ii)
        /*0098*/ 	.word	0x00000000


	//----- nvinfo : EIATTR_REGCOUNT
	.align		4
.L_26:
        /*009c*/ 	.byte	0x04, 0x2f
        /*009e*/ 	.short	(.L_28 - .L_27)
	.align		4
.L_27:
        /*00a0*/ 	.word	index@(_Z17kernel_poolingAoSPfS_iii)
        /*00a4*/ 	.word	0x00000011


	//----- nvinfo : EIATTR_FRAME_SIZE
	.align		4
.L_28:
        /*00a8*/ 	.byte	0x04, 0x11
        /*00aa*/ 	.short	(.L_30 - .L_29)
	.align		4
.L_29:
        /*00ac*/ 	.word	index@(_Z17kernel_poolingAoSPfS_iii)
        /*00b0*/ 	.word	0x00000000


	//----- nvinfo : EIATTR_REGCOUNT
	.align		4
.L_30:
        /*00b4*/ 	.byte	0x04, 0x2f
        /*00b6*/ 	.short	(.L_32 - .L_31)
	.align		4
.L_31:
        /*00b8*/ 	.word	index@(_Z21kernel_convolucionAoSPfS_S_ii)
        /*00bc*/ 	.word	0x0000001e


	//----- nvinfo : EIATTR_FRAME_SIZE
	.align		4
.L_32:
        /*00c0*/ 	.byte	0x04, 0x11
        /*00c2*/ 	.short	(.L_34 - .L_33)
	.align		4
.L_33:
        /*00c4*/ 	.word	index@(_Z21kernel_convolucionAoSPfS_S_ii)
        /*00c8*/ 	.word	0x00000000


	//----- nvinfo : EIATTR_MIN_STACK_SIZE
	.align		4
.L_34:
        /*00cc*/ 	.byte	0x04, 0x12
        /*00ce*/ 	.short	(.L_36 - .L_35)
	.align		4
.L_35:
        /*00d0*/ 	.word	index@(_Z21kernel_convolucionAoSPfS_S_ii)
        /*00d4*/ 	.word	0x00000000


	//----- nvinfo : EIATTR_MIN_STACK_SIZE
	.align		4
.L_36:
        /*00d8*/ 	.byte	0x04, 0x12
        /*00da*/ 	.short	(.L_38 - .L_37)
	.align		4
.L_37:
        /*00dc*/ 	.word	index@(_Z17kernel_poolingAoSPfS_iii)
        /*00e0*/ 	.word	0x00000000


	//----- nvinfo : EIATTR_MIN_STACK_SIZE
	.align		4
.L_38:
        /*00e4*/ 	.byte	0x04, 0x12
        /*00e6*/ 	.short	(.L_40 - .L_39)
	.align		4
.L_39:
        /*00e8*/ 	.word	index@(_Z29kernel_convolucion_SoA_MCONSTPfS_ii)
        /*00ec*/ 	.word	0x00000000


	//----- nvinfo : EIATTR_MIN_STACK_SIZE
	.align		4
.L_40:
        /*00f0*/ 	.byte	0x04, 0x12
        /*00f2*/ 	.short	(.L_42 - .L_41)
	.align		4
.L_41:
        /*00f4*/ 	.word	index@(_Z28kernel_convolucion_SoA_MCOMPPfS_ii)
        /*00f8*/ 	.word	0x00000000


	//----- nvinfo : EIATTR_MIN_STACK_SIZE
	.align		4
.L_42:
        /*00fc*/ 	.byte	0x04, 0x12
        /*00fe*/ 	.short	(.L_44 - .L_43)
	.align		4
.L_43:
        /*0100*/ 	.word	index@(_Z21kernel_convolucionSoAPfS_S_ii)
        /*0104*/ 	.word	0x00000000


	//----- nvinfo : EIATTR_MIN_STACK_SIZE
	.align		4
.L_44:
        /*0108*/ 	.byte	0x04, 0x12
        /*010a*/ 	.short	(.L_46 - .L_45)
	.align		4
.L_45:
        /*010c*/ 	.word	index@(_Z17kernel_poolingSoAPfS_iii)
        /*0110*/ 	.word	0x00000000


	//----- nvinfo : EIATTR_MIN_STACK_SIZE
	.align		4
.L_46:
        /*0114*/ 	.byte	0x04, 0x12
        /*0116*/ 	.short	(.L_48 - .L_47)
	.align		4
.L_47:
        /*0118*/ 	.word	index@(_Z11kernel_reluPfii)
        /*011c*/ 	.word	0x00000000


	//----- nvinfo : EIATTR_MIN_STACK_SIZE
	.align		4
.L_48:
        /*0120*/ 	.byte	0x04, 0x12
        /*0122*/ 	.short	(.L_50 - .L_49)
	.align		4
.L_49:
        /*0124*/ 	.word	index@(_Z10kernel_sumPfS_S_S_ii)
        /*0128*/ 	.word	0x00000000
.L_50:


//--------------------- .nv.compat                --------------------------
	.section	.nv.compat,"",@"SHT_CUDA_COMPAT_INFO"
	.align	4
        /*0000*/ 	.byte	0x02, 0x09, 0x00, 0x00, 0x02, 0x02, 0x01, 0x00, 0x02, 0x05, 0x05, 0x00, 0x03, 0x07, 0x01, 0x01
        /*0010*/ 	.byte	0x02, 0x03, 0x00, 0x00, 0x02, 0x06, 0x01, 0x00, 0x04, 0x0b, 0x08, 0x00, 0x01, 0x00, 0x00, 0x00
        /*0020*/ 	.byte	0x00, 0x00, 0x00, 0x00


//--------------------- .nv.info._Z21kernel_convolucionAoSPfS_S_ii --------------------------
	.section	.nv.info._Z21kernel_convolucionAoSPfS_S_ii,"",@"SHT_CUDA_INFO"
	.sectionflags	@""
	.align	4


	//----- nvinfo : EIATTR_CUDA_API_VERSION
	.align		4
        /*0000*/ 	.byte	0x04, 0x37
        /*0002*/ 	.short	(.L_52 - .L_51)
.L_51:
        /*0004*/ 	.word	0x00000082


	//----- nvinfo : EIATTR_KPARAM_INFO
	.align		4
.L_52:
        /*0008*/ 	.byte	0x04, 0x17
        /*000a*/ 	.short	(.L_54 - .L_53)
.L_53:
        /*000c*/ 	.word	0x00000000
        /*0010*/ 	.short	0x0004
        /*0012*/ 	.short	0x001c
        /*0014*/ 	.byte	0x00, 0xf0, 0x11, 0x00


	//----- nvinfo : EIATTR_KPARAM_INFO
	.align		4
.L_54:
        /*0018*/ 	.byte	0x04, 0x17
        /*001a*/ 	.short	(.L_56 - .L_55)
.L_55:
        /*001c*/ 	.word	0x00000000
        /*0020*/ 	.short	0x0003
        /*0022*/ 	.short	0x0018
        /*0024*/ 	.byte	0x00, 0xf0, 0x11, 0x00


	//----- nvinfo : EIATTR_KPARAM_INFO
	.align		4
.L_56:
        /*0028*/ 	.byte	0x04, 0x17
        /*002a*/ 	.short	(.L_58 - .L_57)
.L_57:
        /*002c*/ 	.word	0x00000000
        /*0030*/ 	.short	0x0002
        /*0032*/ 	.short	0x0010
        /*0034*/ 	.byte	0x00, 0xf5, 0x21, 0x00


	//----- nvinfo : EIATTR_KPARAM_INFO
	.align		4
.L_58:
        /*0038*/ 	.byte	0x04, 0x17
        /*003a*/ 	.short	(.L_60 - .L_59)
.L_59:
        /*003c*/ 	.word	0x00000000
        /*0040*/ 	.short	0x0001
        /*0042*/ 	.short	0x0008
        /*0044*/ 	.byte	0x00, 0xf5, 0x21, 0x00


	//----- nvinfo : EIATTR_KPARAM_INFO
	.align		4
.L_60:
        /*0048*/ 	.byte	0x04, 0x17
        /*004a*/ 	.short	(.L_62 - .L_61)
.L_61:
        /*004c*/ 	.word	0x00000000
        /*0050*/ 	.short	0x0000
        /*0052*/ 	.short	0x0000
        /*0054*/ 	.byte	0x00, 0xf5, 0x21, 0x00


	//----- nvinfo : EIATTR_SPARSE_MMA_MASK
	.align		4
.L_62:
        /*0058*/ 	.byte	0x03, 0x50
        /*005a*/ 	.short	0x0000


	//----- nvinfo : EIATTR_MAXREG_COUNT
	.align		4
        /*005c*/ 	.byte	0x03, 0x1b
        /*005e*/ 	.short	0x00ff


	//----- nvinfo : EIATTR_MERCURY_ISA_VERSION
	.align		4
        /*0060*/ 	.byte	0x03, 0x5f
        /*0062*/ 	.short	0x0101


	//----- nvinfo : EIATTR_VRC_CTA_INIT_COUNT
	.align		4
        /*0064*/ 	.byte	0x02, 0x4a
	.zero		1
	.zero		1


	//----- nvinfo : EIATTR_EXIT_INSTR_OFFSETS
	.align		4
        /*0068*/ 	.byte	0x04, 0x1c
        /*006a*/ 	.short	(.L_64 - .L_63)


	//   ....[0]....
.L_63:
        /*006c*/ 	.word	0x00000080


	//   ....[1]....
        /*0070*/ 	.word	0x000004a0


	//----- nvinfo : EIATTR_CBANK_PARAM_SIZE
	.align		4
.L_64:
        /*0074*/ 	.byte	0x03, 0x19
        /*0076*/ 	.short	0x0020


	//----- nvinfo : EIATTR_PARAM_CBANK
	.align		4
        /*0078*/ 	.byte	0x04, 0x0a
        /*007a*/ 	.short	(.L_66 - .L_65)
	.align		4
.L_65:
        /*007c*/ 	.word	index@(.nv.constant0._Z21kernel_convolucionAoSPfS_S_ii)
        /*0080*/ 	.short	0x0380
        /*0082*/ 	.short	0x0020


	//----- nvinfo : EIATTR_SW_WAR
	.align		4
.L_66:
        /*0084*/ 	.byte	0x04, 0x36
        /*0086*/ 	.short	(.L_68 - .L_67)
.L_67:
        /*0088*/ 	.word	0x00000008
.L_68:


//--------------------- .nv.info._Z17kernel_poolingAoSPfS_iii --------------------------
	.section	.nv.info._Z17kernel_poolingAoSPfS_iii,"",@"SHT_CUDA_INFO"
	.sectionflags	@""
	.align	4


	//----- nvinfo : EIATTR_CUDA_API_VERSION
	.align		4
        /*0000*/ 	.byte	0x04, 0x37
        /*0002*/ 	.short	(.L_70 - .L_69)
.L_69:
        /*0004*/ 	.word	0x00000082


	//----- nvinfo : EIATTR_KPARAM_INFO
	.align		4
.L_70:
        /*0008*/ 	.byte	0x04, 0x17
        /*000a*/ 	.short	(.L_72 - .L_71)
.L_71:
        /*000c*/ 	.word	0x00000000
        /*0010*/ 	.short	0x0004
        /*0012*/ 	.short	0x0018
        /*0014*/ 	.byte	0x00, 0xf0, 0x11, 0x00


	//----- nvinfo : EIATTR_KPARAM_INFO
	.align		4
.L_72:
        /*0018*/ 	.byte	0x04, 0x17
        /*001a*/ 	.short	(.L_74 - .L_73)
.L_73:
        /*001c*/ 	.word	0x00000000
        /*0020*/ 	.short	0x0003
        /*0022*/ 	.short	0x0014
        /*0024*/ 	.byte	0x00, 0xf0, 0x11, 0x00


	//----- nvinfo : EIATTR_KPARAM_INFO
	.align		4
.L_74:
        /*0028*/ 	.byte	0x04, 0x17
        /*002a*/ 	.short	(.L_76 - .L_75)
.L_75:
        /*002c*/ 	.word	0x00000000
        /*0030*/ 	.short	0x0002
        /*0032*/ 	.short	0x0010
        /*0034*/ 	.byte	0x00, 0xf0, 0x11, 0x00


	//----- nvinfo : EIATTR_KPARAM_INFO
	.align		4
.L_76:
        /*0038*/ 	.byte	0x04, 0x17
        /*003a*/ 	.short	(.L_78 - .L_77)
.L_77:
        /*003c*/ 	.word	0x00000000
        /*0040*/ 	.short	0x0001
        /*0042*/ 	.short	0x0008
        /*0044*/ 	.byte	0x00, 0xf5, 0x21, 0x00


	//----- nvinfo : EIATTR_KPARAM_INFO
	.align		4
.L_78:
        /*0048*/ 	.byte	0x04, 0x17
        /*004a*/ 	.short	(.L_80 - .L_79)
.L_79:
        /*004c*/ 	.word	0x00000000
        /*0050*/ 	.short	0x0000
        /*0052*/ 	.short	0x0000
        /*0054*/ 	.byte	0x00, 0xf5, 0x21, 0x00


	//----- nvinfo : EIATTR_SPARSE_MMA_MASK
	.align		4
.L_80:
        /*0058*/ 	.byte	0x03, 0x50
        /*005a*/ 	.short	0x0000


	//----- nvinfo : EIATTR_MAXREG_COUNT
	.align		4
        /*005c*/ 	.byte	0x03, 0x1b
        /*005e*/ 	.short	0x00ff


	//----- nvinfo : EIATTR_MERCURY_ISA_VERSION
	.align		4
        /*0060*/ 	.byte	0x03, 0x5f
        /*0062*/ 	.short	0x0101


	//----- nvinfo : EIATTR_VRC_CTA_INIT_COUNT
	.align		4
        /*0064*/ 	.byte	0x02, 0x4a
	.zero		1
	.zero		1


	//----- nvinfo : EIATTR_EXIT_INSTR_OFFSETS
	.align		4
        /*0068*/ 	.byte	0x04, 0x1c
        /*006a*/ 	.short	(.L_82 - .L_81)


	//   ....[0]....
.L_81:
        /*006c*/ 	.word	0x00000080


	//   ....[1]....
        /*0070*/ 	.word	0x00000590


	//----- nvinfo : EIATTR_CRS_STACK_SIZE
	.align		4
.L_82:
        /*0074*/ 	.byte	0x04, 0x1e
        /*0076*/ 	.short	(.L_84 - .L_83)
.L_83:
        /*0078*/ 	.word	0x00000000


	//----- nvinfo : EIATTR_CBANK_PARAM_SIZE
	.align		4
.L_84:
        /*007c*/ 	.byte	0x03, 0x19
        /*007e*/ 	.short	0x001c


	//----- nvinfo : EIATTR_PARAM_CBANK
	.align		4
        /*0080*/ 	.byte	0x04, 0x0a
        /*0082*/ 	.short	(.L_86 - .L_85)
	.align		4
.L_85:
        /*0084*/ 	.word	index@(.nv.constant0._Z17kernel_poolingAoSPfS_iii)
        /*0088*/ 	.short	0x0380
        /*008a*/ 	.short	0x001c


	//----- nvinfo : EIATTR_SW_WAR
	.align		4
.L_86:
        /*008c*/ 	.byte	0x04, 0x36
        /*008e*/ 	.short	(.L_88 - .L_87)
.L_87:
        /*0090*/ 	.word	0x00000008
.L_88:


//--------------------- .nv.info._Z29kernel_convolucion_SoA_MCONSTPfS_ii --------------------------
	.section	.nv.info._Z29kernel_convolucion_SoA_MCONSTPfS_ii,"",@"SHT_CUDA_INFO"
	.sectionflags	@""
	.align	4


	//----- nvinfo : EIATTR_CUDA_API_VERSION
	.align		4
        /*0000*/ 	.byte	0x04, 0x37
        /*0002*/ 	.short	(.L_90 - .L_89)
.L_89:
        /*0004*/ 	.word	0x00000082


	//----- nvinfo : EIATTR_KPARAM_INFO
	.align		4
.L_90:
        /*0008*/ 	.byte	0x04, 0x17
        /*000a*/ 	.short	(.L_92 - .L_91)
.L_91:
        /*000c*/ 	.word	0x00000000
        /*0010*/ 	.short	0x0003
        /*0012*/ 	.short	0x0014
        /*0014*/ 	.byte	0x00, 0xf0, 0x11, 0x00


	//----- nvinfo : EIATTR_KPARAM_INFO
	.align		4
.L_92:
        /*0018*/ 	.byte	0x04, 0x17
        /*001a*/ 	.short	(.L_94 - .L_93)
.L_93:
        /*001c*/ 	.word	0x00000000
        /*0020*/ 	.short	0x0002
        /*0022*/ 	.short	0x0010
        /*0024*/ 	.byte	0x00, 0xf0, 0x11, 0x00


	//----- nvinfo : EIATTR_KPARAM_INFO
	.align		4
.L_94:
        /*0028*/ 	.byte	0x04, 0x17
        /*002a*/ 	.short	(.L_96 - .L_95)
.L_95:
        /*002c*/ 	.word	0x00000000
        /*0030*/ 	.short	0x0001
        /*0032*/ 	.short	0x0008
        /*0034*/ 	.byte	0x00, 0xf5, 0x21, 0x00


	//----- nvinfo : EIATTR_KPARAM_INFO
	.align		4
.L_96:
        /*0038*/ 	.byte	0x04, 0x17
        /*003a*/ 	.short	(.L_98 - .L_97)
.L_97:
        /*003c*/ 	.word	0x00000000
        /*0040*/ 	.short	0x0000
        /*0042*/ 	.short	0x0000
        /*0044*/ 	.byte	0x00, 0xf5, 0x21, 0x00


	//----- nvinfo : EIATTR_SPARSE_MMA_MASK
	.align		4
.L_98:
        /*0048*/ 	.byte	0x03, 0x50
        /*004a*/ 	.short	0x0000


	//----- nvinfo : EIATTR_MAXREG_COUNT
	.align		4
        /*004c*/ 	.byte	0x03, 0x1b
        /*004e*/ 	.short	0x00ff


	//----- nvinfo : EIATTR_MERCURY_ISA_VERSION
	.align		4
        /*0050*/ 	.byte	0x03, 0x5f
        /*0052*/ 	.short	0x0101


	//----- nvinfo : EIATTR_VRC_CTA_INIT_COUNT
	.align		4
        /*0054*/ 	.byte	0x02, 0x4a
	.zero		1
	.zero		1


	//----- nvinfo : EIATTR_EXIT_INSTR_OFFSETS
	.align		4
        /*0058*/ 	.byte	0x04, 0x1c
        /*005a*/ 	.short	(.L_100 - .L_99)


	//   ....[0]....
.L_99:
        /*005c*/ 	.word	0x00000080


	//   ....[1]....
        /*0060*/ 	.word	0x000005c0


	//----- nvinfo : EIATTR_CBANK_PARAM_SIZE
	.align		4
.L_100:
        /*0064*/ 	.byte	0x03, 0x19
        /*0066*/ 	.short	0x0018


	//----- nvinfo : EIATTR_PARAM_CBANK
	.align		4
        /*0068*/ 	.byte	0x04, 0x0a
        /*006a*/ 	.short	(.L_102 - .L_101)
	.align		4
.L_101:
        /*006c*/ 	.word	index@(.nv.constant0._Z29kernel_convolucion_SoA_MCONSTPfS_ii)
        /*0070*/ 	.short	0x0380
        /*0072*/ 	.short	0x0018


	//----- nvinfo : EIATTR_SW_WAR
	.align		4
.L_102:
        /*0074*/ 	.byte	0x04, 0x36
        /*0076*/ 	.short	(.L_104 - .L_103)
.L_103:
        /*0078*/ 	.word	0x00000008
.L_104:


//--------------------- .nv.info._Z28kernel_convolucion_SoA_MCOMPPfS_ii --------------------------
	.section	.nv.info._Z28kernel_convolucion_SoA_MCOMPPfS_ii,"",@"SHT_CUDA_INFO"
	.sectionflags	@""
	.align	4


	//----- nvinfo : EIATTR_CUDA_API_VERSION
	.align		4
        /*0000*/ 	.byte	0x04, 0x37
        /*0002*/ 	.short	(.L_106 - .L_105)
.L_105:
        /*0004*/ 	.word	0x00000082


	//----- nvinfo : EIATTR_KPARAM_INFO
	.align		4
.L_106:
        /*0008*/ 	.byte	0x04, 0x17
        /*000a*/ 	.short	(.L_108 - .L_107)
.L_107:
        /*000c*/ 	.word	0x00000000
        /*0010*/ 	.short	0x0003
        /*0012*/ 	.short	0x0014
        /*0014*/ 	.byte	0x00, 0xf0, 0x11, 0x00


	//----- nvinfo : EIATTR_KPARAM_INFO
	.align		4
.L_108:
        /*0018*/ 	.byte	0x04, 0x17
        /*001a*/ 	.short	(.L_110 - .L_109)
.L_109:
        /*001c*/ 	.word	0x00000000
        /*0020*/ 	.short	0x0002
        /*0022*/ 	.short	0x0010
        /*0024*/ 	.byte	0x00, 0xf0, 0x11, 0x00


	//----- nvinfo : EIATTR_KPARAM_INFO
	.align		4
.L_110:
        /*0028*/ 	.byte	0x04, 0x17
        /*002a*/ 	.short	(.L_112 - .L_111)
.L_111:
        /*002c*/ 	.word	0x00000000
        /*0030*/ 	.short	0x0001
        /*0032*/ 	.short	0x0008
        /*0034*/ 	.byte	0x00, 0xf5, 0x21, 0x00


	//----- nvinfo : EIATTR_KPARAM_INFO
	.align		4
.L_112:
        /*0038*/ 	.byte	0x04, 0x17
        /*003a*/ 	.short	(.L_114 - .L_113)
.L_113:
        /*003c*/ 	.word	0x00000000
        /*0040*/ 	.short	0x0000
        /*0042*/ 	.short	0x0000
        /*0044*/ 	.byte	0x00, 0xf5, 0x21, 0x00


	//----- nvinfo : EIATTR_SPARSE_MMA_MASK
	.align		4
.L_114:
        /*0048*/ 	.byte	0x03, 0x50
        /*004a*/ 	.short	0x0000


	//----- nvinfo : EIATTR_MAXREG_COUNT
	.align		4
        /*004c*/ 	.byte	0x03, 0x1b
        /*004e*/ 	.short	0x00ff


	//----- nvinfo : EIATTR_MERCURY_ISA_VERSION
	.align		4
        /*0050*/ 	.byte	0x03, 0x5f
        /*0052*/ 	.short	0x0101


	//----- nvinfo : EIATTR_VRC_CTA_INIT_COUNT
	.align		4
        /*0054*/ 	.byte	0x02, 0x4a
	.zero		1
	.zero		1


	//----- nvinfo : EIATTR_EXIT_INSTR_OFFSETS
	.align		4
        /*0058*/ 	.byte	0x04, 0x1c
        /*005a*/ 	.short	(.L_116 - .L_115)


	//   ....[0]....
.L_115:
        /*005c*/ 	.word	0x00000100


	//   ....[1]....
        /*0060*/ 	.word	0x00000640


	//----- nvinfo : EIATTR_CBANK_PARAM_SIZE
	.align		4
.L_116:
        /*0064*/ 	.byte	0x03, 0x19
        /*0066*/ 	.short	0x0018


	//----- nvinfo : EIATTR_PARAM_CBANK
	.align		4
        /*0068*/ 	.byte	0x04, 0x0a
        /*006a*/ 	.short	(.L_118 - .L_117)
	.align		4
.L_117:
        /*006c*/ 	.word	index@(.nv.constant0._Z28kernel_convolucion_SoA_MCOMPPfS_ii)
        /*0070*/ 	.short	0x0380
        /*0072*/ 	.short	0x0018


	//----- nvinfo : EIATTR_SW_WAR
	.align		4
.L_118:
        /*0074*/ 	.byte	0x04, 0x36
        /*0076*/ 	.short	(.L_120 - .L_119)
.L_119:
        /*0078*/ 	.word	0x00000008
.L_120:


//--------------------- .nv.info._Z21kernel_convolucionSoAPfS_S_ii --------------------------
	.section	.nv.info._Z21kernel_convolucionSoAPfS_S_ii,"",@"SHT_CUDA_INFO"
	.sectionflags	@""
	.align	4


	//----- nvinfo : EIATTR_CUDA_API_VERSION
	.align		4
        /*0000*/ 	.byte	0x04, 0x37
        /*0002*/ 	.short	(.L_122 - .L_121)
.L_121:
        /*0004*/ 	.word	0x00000082


	//----- nvinfo : EIATTR_KPARAM_INFO
	.align		4
.L_122:
        /*0008*/ 	.byte	0x04, 0x17
        /*000a*/ 	.short	(.L_124 - .L_123)
.L_123:
        /*000c*/ 	.word	0x00000000
        /*0010*/ 	.short	0x0004
        /*0012*/ 	.short	0x001c
        /*0014*/ 	.byte	0x00, 0xf0, 0x11, 0x00


	//----- nvinfo : EIATTR_KPARAM_INFO
	.align		4
.L_124:
        /*0018*/ 	.byte	0x04, 0x17
        /*001a*/ 	.short	(.L_126 - .L_125)
.L_125:
        /*001c*/ 	.word	0x00000000
        /*0020*/ 	.short	0x0003
        /*0022*/ 	.short	0x0018
        /*0024*/ 	.byte	0x00, 0xf0, 0x11, 0x00


	//----- nvinfo : EIATTR_KPARAM_INFO
	.align		4
.L_126:
        /*0028*/ 	.byte	0x04, 0x17
        /*002a*/ 	.short	(.L_128 - .L_127)
.L_127:
        /*002c*/ 	.word	0x00000000
        /*0030*/ 	.short	0x0002
        /*0032*/ 	.short	0x0010
        /*0034*/ 	.byte	0x00, 0xf5, 0x21, 0x00


	//----- nvinfo : EIATTR_KPARAM_INFO
	.align		4
.L_128:
        /*0038*/ 	.byte	0x04, 0x17
        /*003a*/ 	.short	(.L_130 - .L_129)
.L_129:
        /*003c*/ 	.word	0x00000000
        /*0040*/ 	.short	0x0001
        /*0042*/ 	.short	0x0008
        /*0044*/ 	.byte	0x00, 0xf5, 0x21, 0x00


	//----- nvinfo : EIATTR_KPARAM_INFO
	.align		4
.L_130:
        /*0048*/ 	.byte	0x04, 0x17
        /*004a*/ 	.short	(.L_132 - .L_131)
.L_131:
        /*004c*/ 	.word	0x00000000
        /*0050*/ 	.short	0x0000
        /*0052*/ 	.short	0x0000
        /*0054*/ 	.byte	0x00, 0xf5, 0x21, 0x00


	//----- nvinfo : EIATTR_SPARSE_MMA_MASK
	.align		4
.L_132:
        /*0058*/ 	.byte	0x03, 0x50
        /*005a*/ 	.short	0x0000


	//----- nvinfo : EIATTR_MAXREG_COUNT
	.align		4
        /*005c*/ 	.byte	0x03, 0x1b
        /*005e*/ 	.short	0x00ff


	//----- nvinfo : EIATTR_MERCURY_ISA_VERSION
	.align		4
        /*0060*/ 	.byte	0x03, 0x5f
        /*0062*/ 	.short	0x0101


	//----- nvinfo : EIATTR_VRC_CTA_INIT_COUNT
	.align		4
        /*0064*/ 	.byte	0x02, 0x4a
	.zero		1
	.zero		1


	//----- nvinfo : EIATTR_EXIT_INSTR_OFFSETS
	.align		4
        /*0068*/ 	.byte	0x04, 0x1c
        /*006a*/ 	.short	(.L_134 - .L_133)


	//   ....[0]....
.L_133:
        /*006c*/ 	.word	0x00000080


	//   ....[1]....
        /*0070*/ 	.word	0x00000610


	//----- nvinfo : EIATTR_CBANK_PARAM_SIZE
	.align		4
.L_134:
        /*0074*/ 	.byte	0x03, 0x19
        /*0076*/ 	.short	0x0020


	//----- nvinfo : EIATTR_PARAM_CBANK
	.align		4
        /*0078*/ 	.byte	0x04, 0x0a
        /*007a*/ 	.short	(.L_136 - .L_135)
	.align		4
.L_135:
        /*007c*/ 	.word	index@(.nv.constant0._Z21kernel_convolucionSoAPfS_S_ii)
        /*0080*/ 	.short	0x0380
        /*0082*/ 	.short	0x0020


	//----- nvinfo : EIATTR_SW_WAR
	.align		4
.L_136:
        /*0084*/ 	.byte	0x04, 0x36
        /*0086*/ 	.short	(.L_138 - .L_137)
.L_137:
        /*0088*/ 	.word	0x00000008
.L_138:


//--------------------- .nv.info._Z17kernel_poolingSoAPfS_iii --------------------------
	.section	.nv.info._Z17kernel_poolingSoAPfS_iii,"",@"SHT_CUDA_INFO"
	.sectionflags	@""
	.align	4


	//----- nvinfo : EIATTR_CUDA_API_VERSION
	.align		4
        /*0000*/ 	.byte	0x04, 0x37
        /*0002*/ 	.short	(.L_140 - .L_139)
.L_139:
        /*0004*/ 	.word	0x00000082


	//----- nvinfo : EIATTR_KPARAM_INFO
	.align		4
.L_140:
        /*0008*/ 	.byte	0x04, 0x17
        /*000a*/ 	.short	(.L_142 - .L_141)
.L_141:
        /*000c*/ 	.word	0x00000000
        /*0010*/ 	.short	0x0004
        /*0012*/ 	.short	0x0018
        /*0014*/ 	.byte	0x00, 0xf0, 0x11, 0x00


	//----- nvinfo : EIATTR_KPARAM_INFO
	.align		4
.L_142:
        /*0018*/ 	.byte	0x04, 0x17
        /*001a*/ 	.short	(.L_144 - .L_143)
.L_143:
        /*001c*/ 	.word	0x00000000
        /*0020*/ 	.short	0x0003
        /*0022*/ 	.short	0x0014
        /*0024*/ 	.byte	0x00, 0xf0, 0x11, 0x00


	//----- nvinfo : EIATTR_KPARAM_INFO
	.align		4
.L_144:
        /*0028*/ 	.byte	0x04, 0x17
        /*002a*/ 	.short	(.L_146 - .L_145)
.L_145:
        /*002c*/ 	.word	0x00000000
        /*0030*/ 	.short	0x0002
        /*0032*/ 	.short	0x0010
        /*0034*/ 	.byte	0x00, 0xf0, 0x11, 0x00


	//----- nvinfo : EIATTR_KPARAM_INFO
	.align		4
.L_146:
        /*0038*/ 	.byte	0x04, 0x17
        /*003a*/ 	.short	(.L_148 - .L_147)
.L_147:
        /*003c*/ 	.word	0x00000000
        /*0040*/ 	.short	0x0001
        /*0042*/ 	.short	0x0008
        /*0044*/ 	.byte	0x00, 0xf5, 0x21, 0x00


	//----- nvinfo : EIATTR_KPARAM_INFO
	.align		4
.L_148:
        /*0048*/ 	.byte	0x04, 0x17
        /*004a*/ 	.short	(.L_150 - .L_149)
.L_149:
        /*004c*/ 	.word	0x00000000
        /*0050*/ 	.short	0x0000
        /*0052*/ 	.short	0x0000
        /*0054*/ 	.byte	0x00, 0xf5, 0x21, 0x00


	//----- nvinfo : EIATTR_SPARSE_MMA_MASK
	.align		4
.L_150:
        /*0058*/ 	.byte	0x03, 0x50
        /*005a*/ 	.short	0x0000


	//----- nvinfo : EIATTR_MAXREG_COUNT
	.align		4
        /*005c*/ 	.byte	0x03, 0x1b
        /*005e*/ 	.short	0x00ff


	//----- nvinfo : EIATTR_MERCURY_ISA_VERSION
	.align		4
        /*0060*/ 	.byte	0x03, 0x5f
        /*0062*/ 	.short	0x0101


	//----- nvinfo : EIATTR_VRC_CTA_INIT_COUNT
	.align		4
        /*0064*/ 	.byte	0x02, 0x4a
	.zero		1
	.zero		1


	//----- nvinfo : EIATTR_EXIT_INSTR_OFFSETS
	.align		4
        /*0068*/ 	.byte	0x04, 0x1c
        /*006a*/ 	.short	(.L_152 - .L_151)


	//   ....[0]....
.L_151:
        /*006c*/ 	.word	0x00000080


	//   ....[1]....
        /*0070*/ 	.word	0x000001d0


	//----- nvinfo : EIATTR_CBANK_PARAM_SIZE
	.align		4
.L_152:
        /*0074*/ 	.byte	0x03, 0x19
        /*0076*/ 	.short	0x001c


	//----- nvinfo : EIATTR_PARAM_CBANK
	.align		4
        /*0078*/ 	.byte	0x04, 0x0a
        /*007a*/ 	.short	(.L_154 - .L_153)
	.align		4
.L_153:
        /*007c*/ 	.word	index@(.nv.constant0._Z17kernel_poolingSoAPfS_iii)
        /*0080*/ 	.short	0x0380
        /*0082*/ 	.short	0x001c


	//----- nvinfo : EIATTR_SW_WAR
	.align		4
.L_154:
        /*0084*/ 	.byte	0x04, 0x36
        /*0086*/ 	.short	(.L_156 - .L_155)
.L_155:
        /*0088*/ 	.word	0x00000008
.L_156:


//--------------------- .nv.info._Z11kernel_reluPfii --------------------------
	.section	.nv.info._Z11kernel_reluPfii,"",@"SHT_CUDA_INFO"
	.sectionflags	@""
	.align	4


	//----- nvinfo : EIATTR_CUDA_API_VERSION
	.align		4
        /*0000*/ 	.byte	0x04, 0x37
        /*0002*/ 	.short	(.L_158 - .L_157)
.L_157:
        /*0004*/ 	.word	0x00000082


	//----- nvinfo : EIATTR_KPARAM_INFO
	.align		4
.L_158:
        /*0008*/ 	.byte	0x04, 0x17
        /*000a*/ 	.short	(.L_160 - .L_159)
.L_159:
        /*000c*/ 	.word	0x00000000
        /*0010*/ 	.short	0x0002
        /*0012*/ 	.short	0x000c
        /*0014*/ 	.byte	0x00, 0xf0, 0x11, 0x00


	//----- nvinfo : EIATTR_KPARAM_INFO
	.align		4
.L_160:
        /*0018*/ 	.byte	0x04, 0x17
        /*001a*/ 	.short	(.L_162 - .L_161)
.L_161:
        /*001c*/ 	.word	0x00000000
        /*0020*/ 	.short	0x0001
        /*0022*/ 	.short	0x0008
        /*0024*/ 	.byte	0x00, 0xf0, 0x11, 0x00


	//----- nvinfo : EIATTR_KPARAM_INFO
	.align		4
.L_162:
        /*0028*/ 	.byte	0x04, 0x17
        /*002a*/ 	.short	(.L_164 - .L_163)
.L_163:
        /*002c*/ 	.word	0x00000000
        /*0030*/ 	.short	0x0000
        /*0032*/ 	.short	0x0000
        /*0034*/ 	.byte	0x00, 0xf5, 0x21, 0x00


	//----- nvinfo : EIATTR_SPARSE_MMA_MASK
	.align		4
.L_164:
        /*0038*/ 	.byte	0x03, 0x50
        /*003a*/ 	.short	0x0000


	//----- nvinfo : EIATTR_MAXREG_COUNT
	.align		4
        /*003c*/ 	.byte	0x03, 0x1b
        /*003e*/ 	.short	0x00ff


	//----- nvinfo : EIATTR_MERCURY_ISA_VERSION
	.align		4
        /*0040*/ 	.byte	0x03, 0x5f
        /*0042*/ 	.short	0x0101


	//----- nvinfo : EIATTR_VRC_CTA_INIT_COUNT
	.align		4
        /*0044*/ 	.byte	0x02, 0x4a
	.zero		1
	.zero		1


	//----- nvinfo : EIATTR_EXIT_INSTR_OFFSETS
	.align		4
        /*0048*/ 	.byte	0x04, 0x1c
        /*004a*/ 	.short	(.L_166 - .L_165)


	//   ....[0]....
.L_165:
        /*004c*/ 	.word	0x00000080


	//   ....[1]....
        /*0050*/ 	.word	0x000000f0


	//   ....[2]....
        /*0054*/ 	.word	0x00000110


	//   ....[3]....
        /*0058*/ 	.word	0x00000140


	//----- nvinfo : EIATTR_CBANK_PARAM_SIZE
	.align		4
.L_166:
        /*005c*/ 	.byte	0x03, 0x19
        /*005e*/ 	.short	0x0010


	//----- nvinfo : EIATTR_PARAM_CBANK
	.align		4
        /*0060*/ 	.byte	0x04, 0x0a
        /*0062*/ 	.short	(.L_168 - .L_167)
	.align		4
.L_167:
        /*0064*/ 	.word	index@(.nv.constant0._Z11kernel_reluPfii)
        /*0068*/ 	.short	0x0380
        /*006a*/ 	.short	0x0010


	//----- nvinfo : EIATTR_SW_WAR
	.align		4
.L_168:
        /*006c*/ 	.byte	0x04, 0x36
        /*006e*/ 	.short	(.L_170 - .L_169)
.L_169:
        /*0070*/ 	.word	0x00000008
.L_170:


//--------------------- .nv.info._Z10kernel_sumPfS_S_S_ii --------------------------
	.section	.nv.info._Z10kernel_sumPfS_S_S_ii,"",@"SHT_CUDA_INFO"
	.sectionflags	@""
	.align	4


	//----- nvinfo : EIATTR_CUDA_API_VERSION
	.align		4
        /*0000*/ 	.byte	0x04, 0x37
        /*0002*/ 	.short	(.L_172 - .L_171)
.L_171:
        /*0004*/ 	.word	0x00000082


	//----- nvinfo : EIATTR_KPARAM_INFO
	.align		4
.L_172:
        /*0008*/ 	.byte	0x04, 0x17
        /*000a*/ 	.short	(.L_174 - .L_173)
.L_173:
        /*000c*/ 	.word	0x00000000
        /*0010*/ 	.short	0x0005
        /*0012*/ 	.short	0x0024
        /*0014*/ 	.byte	0x00, 0xf0, 0x11, 0x00


	//----- nvinfo : EIATTR_KPARAM_INFO
	.align		4
.L_174:
        /*0018*/ 	.byte	0x04, 0x17
        /*001a*/ 	.short	(.L_176 - .L_175)
.L_175:
        /*001c*/ 	.word	0x00000000
        /*0020*/ 	.short	0x0004
        /*0022*/ 	.short	0x0020
        /*0024*/ 	.byte	0x00, 0xf0, 0x11, 0x00


	//----- nvinfo : EIATTR_KPARAM_INFO
	.align		4
.L_176:
        /*0028*/ 	.byte	0x04, 0x17
        /*002a*/ 	.short	(.L_178 - .L_177)
.L_177:
        /*002c*/ 	.word	0x00000000
        /*0030*/ 	.short	0x0003
        /*0032*/ 	.short	0x0018
        /*0034*/ 	.byte	0x00, 0xf5, 0x21, 0x00


	//----- nvinfo : EIATTR_KPARAM_INFO
	.align		4
.L_178:
        /*0038*/ 	.byte	0x04, 0x17
        /*003a*/ 	.short	(.L_180 - .L_179)
.L_179:
        /*003c*/ 	.word	0x00000000
        /*0040*/ 	.short	0x0002
        /*0042*/ 	.short	0x0010
        /*0044*/ 	.byte	0x00, 0xf5, 0x21, 0x00


	//----- nvinfo : EIATTR_KPARAM_INFO
	.align		4
.L_180:
        /*0048*/ 	.byte	0x04, 0x17
        /*004a*/ 	.short	(.L_182 - .L_181)
.L_181:
        /*004c*/ 	.word	0x00000000
        /*0050*/ 	.short	0x0001
        /*0052*/ 	.short	0x0008
        /*0054*/ 	.byte	0x00, 0xf5, 0x21, 0x00


	//----- nvinfo : EIATTR_KPARAM_INFO
	.align		4
.L_182:
        /*0058*/ 	.byte	0x04, 0x17
        /*005a*/ 	.short	(.L_184 - .L_183)
.L_183:
        /*005c*/ 	.word	0x00000000
        /*0060*/ 	.short	0x0000
        /*0062*/ 	.short	0x0000
        /*0064*/ 	.byte	0x00, 0xf5, 0x21, 0x00


	//----- nvinfo : EIATTR_SPARSE_MMA_MASK
	.align		4
.L_184:
        /*0068*/ 	.byte	0x03, 0x50
        /*006a*/ 	.short	0x0000


	//----- nvinfo : EIATTR_MAXREG_COUNT
	.align		4
        /*006c*/ 	.byte	0x03, 0x1b
        /*006e*/ 	.short	0x00ff


	//----- nvinfo : EIATTR_MERCURY_ISA_VERSION
	.align		4
        /*0070*/ 	.byte	0x03, 0x5f
        /*0072*/ 	.short	0x0101


	//----- nvinfo : EIATTR_VRC_CTA_INIT_COUNT
	.align		4
        /*0074*/ 	.byte	0x02, 0x4a
	.zero		1
	.zero		1


	//----- nvinfo : EIATTR_EXIT_INSTR_OFFSETS
	.align		4
        /*0078*/ 	.byte	0x04, 0x1c
        /*007a*/ 	.short	(.L_186 - .L_185)


	//   ....[0]....
.L_185:
        /*007c*/ 	.word	0x00000080


	//   ....[1]....
        /*0080*/ 	.word	0x00000250


	//----- nvinfo : EIATTR_CRS_STACK_SIZE
	.align		4
.L_186:
        /*0084*/ 	.byte	0x04, 0x1e
        /*0086*/ 	.short	(.L_188 - .L_187)
.L_187:
        /*0088*/ 	.word	0x00000000


	//----- nvinfo : EIATTR_CBANK_PARAM_SIZE
	.align		4
.L_188:
        /*008c*/ 	.byte	0x03, 0x19
        /*008e*/ 	.short	0x0028


	//----- nvinfo : EIATTR_PARAM_CBANK
	.align		4
        /*0090*/ 	.byte	0x04, 0x0a
        /*0092*/ 	.short	(.L_190 - .L_189)
	.align		4
.L_189:
        /*0094*/ 	.word	index@(.nv.constant0._Z10kernel_sumPfS_S_S_ii)
        /*0098*/ 	.short	0x0380
        /*009a*/ 	.short	0x0028


	//----- nvinfo : EIATTR_SW_WAR
	.align		4
.L_190:
        /*009c*/ 	.byte	0x04, 0x36
        /*009e*/ 	.short	(.L_192 - .L_191)
.L_191:
        /*00a0*/ 	.word	0x00000008
.L_192:


//--------------------- .nv.callgraph             --------------------------
	.section	.nv.callgraph,"",@"SHT_CUDA_CALLGRAPH"
	.align	4
	.sectionentsize	8
	.align		4
        /*0000*/ 	.word	0x00000000
	.align		4
        /*0004*/ 	.word	0xffffffff
	.align		4
        /*0008*/ 	.word	0x00000000
	.align		4
        /*000c*/ 	.word	0xfffffffe
	.align		4
        /*0010*/ 	.word	0x00000000
	.align		4
        /*0014*/ 	.word	0xfffffffd
	.align		4
        /*0018*/ 	.word	0x00000000
	.align		4
        /*001c*/ 	.word	0xfffffffc


//--------------------- .nv.constant3             --------------------------
	.section	.nv.constant3,"a",@progbits
	.align	4
.nv.constant3:
	.type		kernel_const,@object
	.size		kernel_const,(.L_0 - kernel_const)
kernel_const:
	.zero		16
.L_0:


//--------------------- .text._Z21kernel_convolucionAoSPfS_S_ii --------------------------
	.section	.text._Z21kernel_convolucionAoSPfS_S_ii,"ax",@progbits
	.align	128
        .global         _Z21kernel_convolucionAoSPfS_S_ii
        .type           _Z21kernel_convolucionAoSPfS_S_ii,@function
        .size           _Z21kernel_convolucionAoSPfS_S_ii,(.L_x_25 - _Z21kernel_convolucionAoSPfS_S_ii)
        .other          _Z21kernel_convolucionAoSPfS_S_ii,@"STO_CUDA_ENTRY STV_DEFAULT"
_Z21kernel_convolucionAoSPfS_S_ii:
.text._Z21kernel_convolucionAoSPfS_S_ii:
[----:B------:R-:W-:Y:S01]  /*0000*/  LDC R1, c[0x0][0x37c] ;  /* 0x0000df00ff017b82 */ /* 0x000fe20000000800 */
[----:B------:R-:W0:Y:S07]  /*0010*/  S2R R10, SR_TID.X ;  /* 0x00000000000a7919 */ /* 0x000e2e0000002100 */
[----:B------:R-:W1:Y:S01]  /*0020*/  LDC.64 R4, c[0x0][0x398] ;  /* 0x0000e600ff047b82 */ /* 0x000e620000000a00 */
[----:B------:R-:W0:Y:S01]  /*0030*/  LDCU UR4, c[0x0][0x360] ;  /* 0x00006c00ff0477ac */ /* 0x000e220008000800 */
[----:B------:R-:W0:Y:S02]  /*0040*/  S2R R3, SR_CTAID.X ;  /* 0x0000000000037919 */ /* 0x000e240000002500 */
[----:B0-----:R-:W-:-:S02]  /*0050*/  IMAD R10, R3, UR4, R10 ;  /* 0x00000004030a7c24 */ /* 0x001fc4000f8e020a */
[----:B-1----:R-:W-:-:S05]  /*0060*/  IMAD R3, R5, R4, RZ ;  /* 0x0000000405037224 */ /* 0x002fca00078e02ff */
[----:B------:R-:W-:-:S13]  /*0070*/  ISETP.GE.AND P0, PT, R10, R3, PT ;  /* 0x000000030a00720c */ /* 0x000fda0003f06270 */
[----:B------:R-:W-:Y:S05]  /*0080*/  @P0 EXIT ;  /* 0x000000000000094d */ /* 0x000fea0003800000 */
[----:B------:R-:W-:Y:S01]  /*0090*/  IABS R7, R5 ;  /* 0x0000000500077213 */ /* 0x000fe20000000000 */
[----:B------:R-:W0:Y:S01]  /*00a0*/  LDC.64 R12, c[0x0][0x380] ;  /* 0x0000e000ff0c7b82 */ /* 0x000e220000000a00 */
[----:B------:R-:W1:Y:S02]  /*00b0*/  LDCU.64 UR4, c[0x0][0x358] ;  /* 0x00006b00ff0477ac */ /* 0x000e640008000a00 */
[----:B------:R-:W2:Y:S08]  /*00c0*/  I2F.RP R0, R7 ;  /* 0x0000000700007306 */ /* 0x000eb00000209400 */
[----:B--2---:R-:W2:Y:S02]  /*00d0*/  MUFU.RCP R0, R0 ;  /* 0x0000000000007308 */ /* 0x004ea40000001000 */
[----:B--2---:R-:W-:-:S06]  /*00e0*/  IADD3 R2, PT, PT, R0, 0xffffffe, RZ ;  /* 0x0ffffffe00027810 */ /* 0x004fcc0007ffe0ff */
[----:B------:R2:W3:Y:S02]  /*00f0*/  F2I.FTZ.U32.TRUNC.NTZ R3, R2 ;  /* 0x0000000200037305 */ /* 0x0004e4000021f000 */
[----:B--2---:R-:W-:Y:S01]  /*0100*/  HFMA2 R2, -RZ, RZ, 0, 0 ;  /* 0x00000000ff027431 */ /* 0x004fe200000001ff */
[----:B---3--:R-:W-:-:S05]  /*0110*/  IADD3 R4, PT, PT, RZ, -R3, RZ ;  /* 0x80000003ff047210 */ /* 0x008fca0007ffe0ff */
[----:B------:R-:W-:Y:S01]  /*0120*/  IMAD R9, R4, R7, RZ ;  /* 0x0000000704097224 */ /* 0x000fe200078e02ff */
[----:B------:R-:W-:-:S03]  /*0130*/  IABS R4, R10 ;  /* 0x0000000a00047213 */ /* 0x000fc60000000000 */
[----:B------:R-:W-:-:S06]  /*0140*/  IMAD.HI.U32 R3, R3, R9, R2 ;  /* 0x0000000903037227 */ /* 0x000fcc00078e0002 */
[----:B------:R-:W-:-:S05]  /*0150*/  IMAD.HI.U32 R3, R3, R4, RZ ;  /* 0x0000000403037227 */ /* 0x000fca00078e00ff */
[----:B------:R-:W-:-:S05]  /*0160*/  IADD3 R0, PT, PT, -R3, RZ, RZ ;  /* 0x000000ff03007210 */ /* 0x000fca0007ffe1ff */
[----:B------:R-:W-:-:S05]  /*0170*/  IMAD R0, R7, R0, R4 ;  /* 0x0000000007007224 */ /* 0x000fca00078e0204 */
[----:B------:R-:W-:-:S13]  /*0180*/  ISETP.GT.U32.AND P2, PT, R7, R0, PT ;  /* 0x000000000700720c */ /* 0x000fda0003f44070 */
[-C--:B------:R-:W-:Y:S02]  /*0190*/  @!P2 IADD3 R0, PT, PT, R0, -R7.reuse, RZ ;  /* 0x800000070000a210 */ /* 0x080fe40007ffe0ff */
[----:B------:R-:W-:Y:S02]  /*01a0*/  @!P2 IADD3 R3, PT, PT, R3, 0x1, RZ ;  /* 0x000000010303a810 */ /* 0x000fe40007ffe0ff */
[----:B------:R-:W-:Y:S02]  /*01b0*/  ISETP.GE.U32.AND P0, PT, R0, R7, PT ;  /* 0x000000070000720c */ /* 0x000fe40003f06070 */
[----:B------:R-:W-:Y:S02]  /*01c0*/  LOP3.LUT R0, R10, R5, RZ, 0x3c, !PT ;  /* 0x000000050a007212 */ /* 0x000fe400078e3cff */
[----:B------:R-:W-:Y:S02]  /*01d0*/  ISETP.NE.AND P2, PT, R5, RZ, PT ;  /* 0x000000ff0500720c */ /* 0x000fe40003f45270 */
[----:B------:R-:W-:-:S07]  /*01e0*/  ISETP.GE.AND P1, PT, R0, RZ, PT ;  /* 0x000000ff0000720c */ /* 0x000fce0003f26270 */
[----:B------:R-:W-:-:S04]  /*01f0*/  @P0 IADD3 R3, PT, PT, R3, 0x1, RZ ;  /* 0x0000000103030810 */ /* 0x000fc80007ffe0ff */
[----:B------:R-:W-:Y:S02]  /*0200*/  MOV R0, R3 ;  /* 0x0000000300007202 */ /* 0x000fe40000000f00 */
[----:B------:R-:W1:Y:S02]  /*0210*/  LDC.64 R2, c[0x0][0x390] ;  /* 0x0000e400ff027b82 */ /* 0x000e640000000a00 */
[----:B------:R-:W-:Y:S02]  /*0220*/  @!P1 IADD3 R0, PT, PT, -R0, RZ, RZ ;  /* 0x000000ff00009210 */ /* 0x000fe40007ffe1ff */
[----:B------:R-:W-:-:S04]  /*0230*/  @!P2 LOP3.LUT R0, RZ, R5, RZ, 0x33, !PT ;  /* 0x00000005ff00a212 */ /* 0x000fc800078e33ff */
[----:B------:R-:W-:-:S05]  /*0240*/  IADD3 R4, PT, PT, -R0, RZ, RZ ;  /* 0x000000ff00047210 */ /* 0x000fca0007ffe1ff */
[C---:B------:R-:W-:Y:S01]  /*0250*/  IMAD R4, R5.reuse, R4, R10 ;  /* 0x0000000405047224 */ /* 0x040fe200078e020a */
[----:B------:R-:W-:-:S04]  /*0260*/  SHF.L.U32 R5, R5, 0x2, RZ ;  /* 0x0000000205057819 */ /* 0x000fc800000006ff */
[----:B------:R-:W-:-:S05]  /*0270*/  SHF.L.U32 R4, R4, 0x1, RZ ;  /* 0x0000000104047819 */ /* 0x000fca00000006ff */
[----:B------:R-:W-:Y:S01]  /*0280*/  IMAD R7, R0, R5, R4 ;  /* 0x0000000500077224 */ /* 0x000fe200078e0204 */
[----:B-1----:R-:W2:Y:S03]  /*0290*/  LDG.E R9, desc[UR4][R2.64] ;  /* 0x0000000402097981 */ /* 0x002ea6000c1e1900 */
[----:B0-----:R-:W-:Y:S01]  /*02a0*/  IMAD.WIDE R12, R7, 0x4, R12 ;  /* 0x00000004070c7825 */ /* 0x001fe200078e020c */
[----:B------:R-:W3:Y:S04]  /*02b0*/  LDG.E R8, desc[UR4][R2.64+0xc] ;  /* 0x00000c0402087981 */ /* 0x000ee8000c1e1900 */
[----:B------:R-:W2:Y:S01]  /*02c0*/  LDG.E R0, desc[UR4][R12.64] ;  /* 0x000000040c007981 */ /* 0x000ea2000c1e1900 */
[----:B------:R-:W-:-:S03]  /*02d0*/  IMAD.WIDE R6, R5, 0x4, R12 ;  /* 0x0000000405067825 */ /* 0x000fc600078e020c */
[----:B------:R-:W4:Y:S01]  /*02e0*/  LDG.E R11, desc[UR4][R2.64+0x18] ;  /* 0x00001804020b7981 */ /* 0x000f22000c1e1900 */
[----:B------:R-:W-:-:S03]  /*02f0*/  IMAD.WIDE R4, R5, 0x4, R6 ;  /* 0x0000000405047825 */ /* 0x000fc600078e0206 */
[----:B------:R-:W3:Y:S04]  /*0300*/  LDG.E R27, desc[UR4][R6.64] ;  /* 0x00000004061b7981 */ /* 0x000ee8000c1e1900 */
[----:B------:R-:W4:Y:S04]  /*0310*/  LDG.E R14, desc[UR4][R4.64] ;  /* 0x00000004040e7981 */ /* 0x000f28000c1e1900 */
[----:B------:R-:W5:Y:S04]  /*0320*/  LDG.E R15, desc[UR4][R2.64+0x4] ;  /* 0x00000404020f7981 */ /* 0x000f68000c1e1900 */
        /* <DEDUP_REMOVED lines=10> */
[----:B------:R-:W5:Y:S01]  /*03d0*/  LDG.E R26, desc[UR4][R2.64+0x20] ;  /* 0x00002004021a7981 */ /* 0x000f62000c1e1900 */
[----:B--2---:R-:W-:-:S04]  /*03e0*/  FFMA R0, R0, R9, RZ ;  /* 0x0000000900007223 */ /* 0x004fc800000000ff */
[----:B---3--:R-:W-:Y:S02]  /*03f0*/  FFMA R27, R27, R8, R0 ;  /* 0x000000081b1b7223 */ /* 0x008fe40000000000 */
[----:B------:R-:W0:Y:S02]  /*0400*/  LDC.64 R8, c[0x0][0x388] ;  /* 0x0000e200ff087b82 */ /* 0x000e240000000a00 */
[----:B----4-:R-:W-:-:S04]  /*0410*/  FFMA R11, R14, R11, R27 ;  /* 0x0000000b0e0b7223 */ /* 0x010fc8000000001b */
[----:B-----5:R-:W-:-:S04]  /*0420*/  FFMA R11, R16, R15, R11 ;  /* 0x0000000f100b7223 */ /* 0x020fc8000000000b */
[----:B------:R-:W-:-:S04]  /*0430*/  FFMA R11, R18, R17, R11 ;  /* 0x00000011120b7223 */ /* 0x000fc8000000000b */
[----:B------:R-:W-:-:S04]  /*0440*/  FFMA R20, R20, R19, R11 ;  /* 0x0000001314147223 */ /* 0x000fc8000000000b */
[----:B------:R-:W-:Y:S01]  /*0450*/  FFMA R21, R21, R22, R20 ;  /* 0x0000001615157223 */ /* 0x000fe20000000014 */
[----:B0-----:R-:W-:-:S04]  /*0460*/  IMAD.WIDE R8, R10, 0x4, R8 ;  /* 0x000000040a087825 */ /* 0x001fc800078e0208 */
[----:B------:R-:W-:-:S04]  /*0470*/  FFMA R24, R24, R25, R21 ;  /* 0x0000001918187223 */ /* 0x000fc80000000015 */
[----:B------:R-:W-:-:S05]  /*0480*/  FFMA R23, R23, R26, R24 ;  /* 0x0000001a17177223 */ /* 0x000fca0000000018 */
[----:B------:R-:W-:Y:S01]  /*0490*/  STG.E desc[UR4][R8.64], R23 ;  /* 0x0000001708007986 */ /* 0x000fe2000c101904 */
[----:B------:R-:W-:Y:S05]  /*04a0*/  EXIT ;  /* 0x000000000000794d */ /* 0x000fea0003800000 */
.L_x_0:
[----:B------:R-:W-:-:S00]  /*04b0*/  BRA `(.L_x_0) ;  /* 0xfffffffc00fc7947 */ /* 0x000fc0000383ffff */
[----:B------:R-:W-:-:S00]  /*04c0*/  NOP ;  /* 0x0000000000007918 */ /* 0x000fc00000000000 */
        /* <DEDUP_REMOVED lines=11> */
.L_x_25:


//--------------------- .text._Z17kernel_poolingAoSPfS_iii --------------------------
	.section	.text._Z17kernel_poolingAoSPfS_iii,"ax",@progbits
	.align	128
        .global         _Z17kernel_poolingAoSPfS_iii
        .type           _Z17kernel_poolingAoSPfS_iii,@function
        .size           _Z17kernel_poolingAoSPfS_iii,(.L_x_26 - _Z17kernel_poolingAoSPfS_iii)
        .other          _Z17kernel_poolingAoSPfS_iii,@"STO_CUDA_ENTRY STV_DEFAULT"
_Z17kernel_poolingAoSPfS_iii:
.text._Z17kernel_poolingAoSPfS_iii:
        /* <DEDUP_REMOVED lines=9> */
[-C--:B------:R-:W-:Y:S01]  /*0090*/  IABS R10, R3.reuse ;  /* 0x00000003000a7213 */ /* 0x080fe20000000000 */
[----:B------:R-:W-:Y:S01]  /*00a0*/  BSSY.RECONVERGENT B0, `(.L_x_1) ;  /* 0x000003a000007945 */ /* 0x000fe20003800200 */
[----:B------:R-:W-:Y:S02]  /*00b0*/  IABS R9, R0 ;  /* 0x0000000000097213 */ /* 0x000fe40000000000 */
[----:B------:R-:W0:Y:S01]  /*00c0*/  I2F.RP R6, R10 ;  /* 0x0000000a00067306 */ /* 0x000e220000209400 */
[C---:B------:R-:W-:Y:S02]  /*00d0*/  ISETP.GE.AND P1, PT, R0.reuse, RZ, PT ;  /* 0x000000ff0000720c */ /* 0x040fe40003f26270 */
[----:B------:R-:W-:Y:S02]  /*00e0*/  ISETP.NE.AND P3, PT, R3, RZ, PT ;  /* 0x000000ff0300720c */ /* 0x000fe40003f65270 */
[----:B------:R-:W-:-:S03]  /*00f0*/  LOP3.LUT R11, R0, R3, RZ, 0x3c, !PT ;  /* 0x00000003000b7212 */ /* 0x000fc600078e3cff */
[----:B0-----:R-:W0:Y:S02]  /*0100*/  MUFU.RCP R6, R6 ;  /* 0x0000000600067308 */ /* 0x001e240000001000 */
[----:B0-----:R-:W-:Y:S02]  /*0110*/  VIADD R4, R6, 0xffffffe ;  /* 0x0ffffffe06047836 */ /* 0x001fe40000000000 */
[----:B------:R-:W0:Y:S04]  /*0120*/  LDC R6, c[0x0][0x398] ;  /* 0x0000e600ff067b82 */ /* 0x000e280000000800 */
[----:B------:R1:W2:Y:S02]  /*0130*/  F2I.FTZ.U32.TRUNC.NTZ R5, R4 ;  /* 0x0000000400057305 */ /* 0x0002a4000021f000 */
[----:B-1----:R-:W-:-:S02]  /*0140*/  IMAD.MOV.U32 R4, RZ, RZ, RZ ;  /* 0x000000ffff047224 */ /* 0x002fc400078e00ff */
[----:B--2---:R-:W-:-:S04]  /*0150*/  IMAD.MOV R7, RZ, RZ, -R5 ;  /* 0x000000ffff077224 */ /* 0x004fc800078e0a05 */
[----:B------:R-:W-:-:S04]  /*0160*/  IMAD R7, R7, R10, RZ ;  /* 0x0000000a07077224 */ /* 0x000fc800078e02ff */
[----:B------:R-:W-:Y:S01]  /*0170*/  IMAD.HI.U32 R8, R5, R7, R4 ;  /* 0x0000000705087227 */ /* 0x000fe200078e0004 */
[----:B------:R-:W-:-:S05]  /*0180*/  MOV R7, R9 ;  /* 0x0000000900077202 */ /* 0x000fca0000000f00 */
[----:B------:R-:W-:-:S04]  /*0190*/  IMAD.HI.U32 R8, R8, R7, RZ ;  /* 0x0000000708087227 */ /* 0x000fc800078e00ff */
[----:B------:R-:W-:-:S04]  /*01a0*/  IMAD.MOV R5, RZ, RZ, -R8 ;  /* 0x000000ffff057224 */ /* 0x000fc800078e0a08 */
[----:B------:R-:W-:-:S05]  /*01b0*/  IMAD R5, R10, R5, R7 ;  /* 0x000000050a057224 */ /* 0x000fca00078e0207 */
[----:B------:R-:W-:-:S13]  /*01c0*/  ISETP.GT.U32.AND P0, PT, R10, R5, PT ;  /* 0x000000050a00720c */ /* 0x000fda0003f04070 */
[--C-:B------:R-:W-:Y:S02]  /*01d0*/  @!P0 IMAD.IADD R5, R5, 0x1, -R10.reuse ;  /* 0x0000000105058824 */ /* 0x100fe400078e0a0a */
[----:B------:R-:W-:Y:S02]  /*01e0*/  @!P0 VIADD R8, R8, 0x1 ;  /* 0x0000000108088836 */ /* 0x000fe40000000000 */
[C---:B------:R-:W-:Y:S01]  /*01f0*/  IMAD.IADD R4, R5.reuse, 0x1, -R10 ;  /* 0x0000000105047824 */ /* 0x040fe200078e0a0a */
[-C--:B------:R-:W-:Y:S02]  /*0200*/  ISETP.GT.U32.AND P2, PT, R10, R5.reuse, PT ;  /* 0x000000050a00720c */ /* 0x080fe40003f44070 */
[----:B------:R-:W-:Y:S02]  /*0210*/  ISETP.GE.U32.AND P4, PT, R5, R10, PT ;  /* 0x0000000a0500720c */ /* 0x000fe40003f86070 */
[----:B------:R-:W-:Y:S02]  /*0220*/  SEL R9, R4, R5, !P2 ;  /* 0x0000000504097207 */ /* 0x000fe40005000000 */
[----:B------:R-:W-:Y:S01]  /*0230*/  LOP3.LUT R10, RZ, R3, RZ, 0x33, !PT ;  /* 0x00000003ff0a7212 */ /* 0x000fe200078e33ff */
[----:B0-----:R-:W-:Y:S01]  /*0240*/  VIADD R3, R6, 0xfffffffe ;  /* 0xfffffffe06037836 */ /* 0x001fe20000000000 */
[----:B------:R-:W-:Y:S01]  /*0250*/  @!P1 IADD3 R9, PT, PT, -R9, RZ, RZ ;  /* 0x000000ff09099210 */ /* 0x000fe20007ffe1ff */
[----:B------:R-:W0:Y:S01]  /*0260*/  LDC.64 R4, c[0x0][0x380] ;  /* 0x0000e000ff047b82 */ /* 0x000e220000000a00 */
[----:B------:R-:W-:-:S02]  /*0270*/  ISETP.GE.AND P2, PT, R11, RZ, PT ;  /* 0x000000ff0b00720c */ /* 0x000fc40003f46270 */
[----:B------:R-:W-:Y:S01]  /*0280*/  SEL R14, R10, R9, !P3 ;  /* 0x000000090a0e7207 */ /* 0x000fe20005800000 */
[----:B------:R-:W-:Y:S02]  /*0290*/  IMAD.MOV.U32 R9, RZ, RZ, RZ ;  /* 0x000000ffff097224 */ /* 0x000fe400078e00ff */
[----:B------:R-:W-:Y:S01]  /*02a0*/  @P4 VIADD R8, R8, 0x1 ;  /* 0x0000000108084836 */ /* 0x000fe20000000000 */
[----:B------:R-:W-:-:S04]  /*02b0*/  ISETP.NE.AND P0, PT, R14, R3, PT ;  /* 0x000000030e00720c */ /* 0x000fc80003f05270 */
[----:B------:R-:W-:-:S03]  /*02c0*/  ISETP.NE.OR P0, PT, R6, RZ, P0 ;  /* 0x000000ff0600720c */ /* 0x000fc60000705670 */
[----:B------:R-:W-:-:S04]  /*02d0*/  @!P2 IADD3 R8, PT, PT, -R8, RZ, RZ ;  /* 0x000000ff0808a210 */ /* 0x000fc80007ffe1ff */
[----:B------:R-:W-:-:S06]  /*02e0*/  SEL R11, R10, R8, !P3 ;  /* 0x000000080a0b7207 */ /* 0x000fcc0005800000 */
[----:B------:R-:W-:Y:S05]  /*02f0*/  @P0 BRA `(.L_x_2) ;  /* 0x0000000000500947 */ /* 0x000fea0003800000 */
[----:B------:R-:W-:-:S04]  /*0300*/  IABS R12, R2 ;  /* 0x00000002000c7213 */ /* 0x000fc80000000000 */
[----:B------:R-:W1:Y:S08]  /*0310*/  I2F.RP R3, R12 ;  /* 0x0000000c00037306 */ /* 0x000e700000209400 */
[----:B-1----:R-:W1:Y:S02]  /*0320*/  MUFU.RCP R3, R3 ;  /* 0x0000000300037308 */ /* 0x002e640000001000 */
[----:B-1----:R-:W-:-:S06]  /*0330*/  VIADD R8, R3, 0xffffffe ;  /* 0x0ffffffe03087836 */ /* 0x002fcc0000000000 */
[----:B------:R1:W2:Y:S02]  /*0340*/  F2I.FTZ.U32.TRUNC.NTZ R9, R8 ;  /* 0x0000000800097305 */ /* 0x0002a4000021f000 */
[----:B-1----:R-:W-:Y:S02]  /*0350*/  HFMA2 R8, -RZ, RZ, 0, 0 ;  /* 0x00000000ff087431 */ /* 0x002fe400000001ff */
[----:B--2---:R-:W-:-:S04]  /*0360*/  IMAD.MOV R13, RZ, RZ, -R9 ;  /* 0x000000ffff0d7224 */ /* 0x004fc800078e0a09 */
[----:B------:R-:W-:-:S04]  /*0370*/  IMAD R13, R13, R12, RZ ;  /* 0x0000000c0d0d7224 */ /* 0x000fc800078e02ff */
[----:B------:R-:W-:-:S06]  /*0380*/  IMAD.HI.U32 R10, R9, R13, R8 ;  /* 0x0000000d090a7227 */ /* 0x000fcc00078e0008 */
[----:B------:R-:W-:-:S04]  /*0390*/  IMAD.HI.U32 R10, R10, R7, RZ ;  /* 0x000000070a0a7227 */ /* 0x000fc800078e00ff */
[----:B------:R-:W-:-:S04]  /*03a0*/  IMAD.MOV R10, RZ, RZ, -R10 ;  /* 0x000000ffff0a7224 */ /* 0x000fc800078e0a0a */
[----:B------:R-:W-:-:S05]  /*03b0*/  IMAD R7, R12, R10, R7 ;  /* 0x0000000a0c077224 */ /* 0x000fca00078e0207 */
[----:B------:R-:W-:-:S13]  /*03c0*/  ISETP.GT.U32.AND P0, PT, R12, R7, PT ;  /* 0x000000070c00720c */ /* 0x000fda0003f04070 */
[----:B------:R-:W-:Y:S01]  /*03d0*/  @!P0 IMAD.IADD R7, R7, 0x1, -R12 ;  /* 0x0000000107078824 */ /* 0x000fe200078e0a0c */
[----:B------:R-:W-:-:S04]  /*03e0*/  ISETP.NE.AND P0, PT, R2, RZ, PT ;  /* 0x000000ff0200720c */ /* 0x000fc80003f05270 */
[----:B------:R-:W-:-:S13]  /*03f0*/  ISETP.GT.U32.AND P2, PT, R12, R7, PT ;  /* 0x000000070c00720c */ /* 0x000fda0003f44070 */
[----:B------:R-:W-:-:S05]  /*0400*/  @!P2 IADD3 R7, PT, PT, R7, -R12, RZ ;  /* 0x8000000c0707a210 */ /* 0x000fca0007ffe0ff */
[----:B------:R-:W-:Y:S01]  /*0410*/  @!P1 IMAD.MOV R7, RZ, RZ, -R7 ;  /* 0x000000ffff079224 */ /* 0x000fe200078e0a07 */
[----:B------:R-:W-:-:S05]  /*0420*/  @!P0 LOP3.LUT R7, RZ, R2, RZ, 0x33, !PT ;  /* 0x00000002ff078212 */ /* 0x000fca00078e33ff */
[----:B------:R-:W-:-:S07]  /*0430*/  IMAD.MOV.U32 R9, RZ, RZ, R7 ;  /* 0x000000ffff097224 */ /* 0x000fce00078e0007 */
.L_x_2:
[----:B------:R-:W-:Y:S05]  /*0440*/  BSYNC.RECONVERGENT B0 ;  /* 0x0000000000007941 */ /* 0x000fea0003800200 */
.L_x_1:
[----:B------:R-:W1:Y:S01]  /*0450*/  LDCU.64 UR4, c[0x0][0x358] ;  /* 0x00006b00ff0477ac */ /* 0x000e620008000a00 */
[----:B------:R-:W-:-:S05]  /*0460*/  IMAD R3, R11, R6, R14 ;  /* 0x000000060b037224 */ /* 0x000fca00078e020e */
[----:B------:R-:W-:-:S05]  /*0470*/  SHF.L.U32 R3, R3, 0x1, RZ ;  /* 0x0000000103037819 */ /* 0x000fca00000006ff */
[----:B0-----:R-:W-:Y:S02]  /*0480*/  IMAD.WIDE R4, R3, 0x4, R4 ;  /* 0x0000000403047825 */ /* 0x001fe400078e0204 */
[----:B------:R-:W0:Y:S03]  /*0490*/  LDC.64 R2, c[0x0][0x388] ;  /* 0x0000e200ff027b82 */ /* 0x000e260000000a00 */
[----:B-1----:R-:W2:Y:S01]  /*04a0*/  LDG.E R8, desc[UR4][R4.64] ;  /* 0x0000000404087981 */ /* 0x002ea2000c1e1900 */
[----:B------:R-:W-:-:S03]  /*04b0*/  IMAD.WIDE R6, R6, 0x4, R4 ;  /* 0x0000000406067825 */ /* 0x000fc600078e0204 */
[----:B------:R-:W3:Y:S04]  /*04c0*/  LDG.E R10, desc[UR4][R4.64+0x4] ;  /* 0x00000404040a7981 */ /* 0x000ee8000c1e1900 */
[----:B------:R-:W4:Y:S04]  /*04d0*/  LDG.E R11, desc[UR4][R6.64] ;  /* 0x00000004060b7981 */ /* 0x000f28000c1e1900 */
[----:B------:R-:W5:Y:S01]  /*04e0*/  LDG.E R12, desc[UR4][R6.64+0x4] ;  /* 0x00000404060c7981 */ /* 0x000f62000c1e1900 */
[----:B------:R-:W-:-:S04]  /*04f0*/  IMAD.IADD R9, R0, 0x1, -R9 ;  /* 0x0000000100097824 */ /* 0x000fc800078e0a09 */
[----:B0-----:R-:W-:Y:S01]  /*0500*/  IMAD.WIDE R2, R9, 0x4, R2 ;  /* 0x0000000409027825 */ /* 0x001fe200078e0202 */
[----:B--2---:R-:W-:-:S04]  /*0510*/  FMNMX R13, RZ, R8, !PT ;  /* 0x00000008ff0d7209 */ /* 0x004fc80007800000 */
[----:B---3--:R-:W-:-:S04]  /*0520*/  FSETP.GT.AND P0, PT, R10, R13, PT ;  /* 0x0000000d0a00720b */ /* 0x008fc80003f04000 */
[----:B------:R-:W-:-:S04]  /*0530*/  FSEL R10, R10, R13, P0 ;  /* 0x0000000d0a0a7208 */ /* 0x000fc80000000000 */
[----:B----4-:R-:W-:-:S04]  /*0540*/  FSETP.GT.AND P0, PT, R11, R10, PT ;  /* 0x0000000a0b00720b */ /* 0x010fc80003f04000 */
[----:B------:R-:W-:-:S04]  /*0550*/  FSEL R11, R11, R10, P0 ;  /* 0x0000000a0b0b7208 */ /* 0x000fc80000000000 */
[----:B-----5:R-:W-:-:S04]  /*0560*/  FSETP.GT.AND P0, PT, R12, R11, PT ;  /* 0x0000000b0c00720b */ /* 0x020fc80003f04000 */
[----:B------:R-:W-:-:S05]  /*0570*/  FSEL R11, R12, R11, P0 ;  /* 0x0000000b0c0b7208 */ /* 0x000fca0000000000 */
[----:B------:R-:W-:Y:S01]  /*0580*/  STG.E desc[UR4][R2.64], R11 ;  /* 0x0000000b02007986 */ /* 0x000fe2000c101904 */
[----:B------:R-:W-:Y:S05]  /*0590*/  EXIT ;  /* 0x000000000000794d */ /* 0x000fea0003800000 */
.L_x_3:
        /* <DEDUP_REMOVED lines=14> */
.L_x_26:


//--------------------- .text._Z29kernel_convolucion_SoA_MCONSTPfS_ii --------------------------
	.section	.text._Z29kernel_convolucion_SoA_MCONSTPfS_ii,"ax",@progbits
	.align	128
        .global         _Z29kernel_convolucion_SoA_MCONSTPfS_ii
        .type           _Z29kernel_convolucion_SoA_MCONSTPfS_ii,@function
        .size           _Z29kernel_convolucion_SoA_MCONSTPfS_ii,(.L_x_27 - _Z29kernel_convolucion_SoA_MCONSTPfS_ii)
        .other          _Z29kernel_convolucion_SoA_MCONSTPfS_ii,@"STO_CUDA_ENTRY STV_DEFAULT"
_Z29kernel_convolucion_SoA_MCONSTPfS_ii:
.text._Z29kernel_convolucion_SoA_MCONSTPfS_ii:
[----:B------:R-:W-:Y:S01]  /*0000*/  LDC R1, c[0x0][0x37c] ;  /* 0x0000df00ff017b82 */ /* 0x000fe20000000800 */
[----:B------:R-:W0:Y:S07]  /*0010*/  S2R R2, SR_TID.X ;  /* 0x0000000000027919 */ /* 0x000e2e0000002100 */
[----:B------:R-:W1:Y:S01]  /*0020*/  LDC.64 R8, c[0x0][0x390] ;  /* 0x0000e400ff087b82 */ /* 0x000e620000000a00 */
[----:B------:R-:W0:Y:S01]  /*0030*/  LDCU UR4, c[0x0][0x360] ;  /* 0x00006c00ff0477ac */ /* 0x000e220008000800 */
[----:B------:R-:W0:Y:S01]  /*0040*/  S2R R3, SR_CTAID.X ;  /* 0x0000000000037919 */ /* 0x000e220000002500 */
[----:B-1----:R-:W-:-:S02]  /*0050*/  IMAD R19, R9, R8, RZ ;  /* 0x0000000809137224 */ /* 0x002fc400078e02ff */
[----:B0-----:R-:W-:-:S05]  /*0060*/  IMAD R2, R3, UR4, R2 ;  /* 0x0000000403027c24 */ /* 0x001fca000f8e0202 */
[----:B------:R-:W-:-:S13]  /*0070*/  ISETP.GE.AND P0, PT, R2, R19, PT ;  /* 0x000000130200720c */ /* 0x000fda0003f06270 */
[----:B------:R-:W-:Y:S05]  /*0080*/  @P0 EXIT ;  /* 0x000000000000094d */ /* 0x000fea0003800000 */
[----:B------:R-:W0:Y:S01]  /*0090*/  LDC.64 R6, c[0x0][0x380] ;  /* 0x0000e000ff067b82 */ /* 0x000e220000000a00 */
[----:B------:R-:W1:Y:S01]  /*00a0*/  LDCU.64 UR4, c[0x0][0x358] ;  /* 0x00006b00ff0477ac */ /* 0x000e620008000a00 */
[----:B------:R-:W-:Y:S02]  /*00b0*/  LEA.HI R8, R8, R8, RZ, 0x1 ;  /* 0x0000000808087211 */ /* 0x000fe400078f08ff */
[----:B------:R-:W-:Y:S01]  /*00c0*/  LEA.HI R9, R9, R9, RZ, 0x1 ;  /* 0x0000000909097211 */ /* 0x000fe200078f08ff */
[----:B------:R-:W2:Y:S01]  /*00d0*/  LDCU.128 UR8, c[0x3][URZ] ;  /* 0x00c00000ff0877ac */ /* 0x000ea20008000c00 */
[----:B0-----:R-:W-:-:S05]  /*00e0*/  IMAD.WIDE R6, R2, 0x4, R6 ;  /* 0x0000000402067825 */ /* 0x001fca00078e0206 */
[----:B-1----:R-:W2:Y:S01]  /*00f0*/  LDG.E R0, desc[UR4][R6.64] ;  /* 0x0000000406007981 */ /* 0x002ea2000c1e1900 */
[----:B------:R-:W-:-:S05]  /*0100*/  IMAD.WIDE R12, R19, 0x4, R6 ;  /* 0x00000004130c7825 */ /* 0x000fca00078e0206 */
[----:B------:R-:W3:Y:S01]  /*0110*/  LDG.E R3, desc[UR4][R12.64] ;  /* 0x000000040c037981 */ /* 0x000ee2000c1e1900 */
[----:B------:R-:W-:-:S05]  /*0120*/  IMAD.WIDE R16, R19, 0x4, R12 ;  /* 0x0000000413107825 */ /* 0x000fca00078e020c */
[----:B------:R0:W4:Y:S01]  /*0130*/  LDG.E R4, desc[UR4][R16.64] ;  /* 0x0000000410047981 */ /* 0x000122000c1e1900 */
[----:B------:R-:W-:-:S05]  /*0140*/  IMAD.WIDE R18, R19, 0x4, R16 ;  /* 0x0000000413127825 */ /* 0x000fca00078e0210 */
[----:B------:R1:W5:Y:S01]  /*0150*/  LDG.E R5, desc[UR4][R18.64] ;  /* 0x0000000412057981 */ /* 0x000362000c1e1900 */
[----:B------:R-:W-:Y:S02]  /*0160*/  LOP3.LUT R10, R8, 0xfffffffe, RZ, 0xc0, !PT ;  /* 0xfffffffe080a7812 */ /* 0x000fe400078ec0ff */
[----:B------:R-:W-:Y:S02]  /*0170*/  LOP3.LUT R11, R9, 0xfffffffe, RZ, 0xc0, !PT ;  /* 0xfffffffe090b7812 */ /* 0x000fe400078ec0ff */
[----:B------:R-:W-:Y:S02]  /*0180*/  IABS R14, R10 ;  /* 0x0000000a000e7213 */ /* 0x000fe40000000000 */
[----:B------:R-:W-:Y:S02]  /*0190*/  IABS R15, R11 ;  /* 0x0000000b000f7213 */ /* 0x000fe40000000000 */
[----:B------:R-:W1:Y:S08]  /*01a0*/  I2F.RP R20, R14 ;  /* 0x0000000e00147306 */ /* 0x000e700000209400 */
[----:B0-----:R-:W0:Y:S08]  /*01b0*/  I2F.RP R16, R15 ;  /* 0x0000000f00107306 */ /* 0x001e300000209400 */
[----:B-1----:R-:W1:Y:S08]  /*01c0*/  MUFU.RCP R20, R20 ;  /* 0x0000001400147308 */ /* 0x002e700000001000 */
[----:B0-----:R-:W0:Y:S01]  /*01d0*/  MUFU.RCP R16, R16 ;  /* 0x0000001000107308 */ /* 0x001e220000001000 */
[----:B-1----:R-:W-:-:S07]  /*01e0*/  VIADD R6, R20, 0xffffffe ;  /* 0x0ffffffe14067836 */ /* 0x002fce0000000000 */
[----:B------:R1:W1:Y:S01]  /*01f0*/  F2I.FTZ.U32.TRUNC.NTZ R7, R6 ;  /* 0x0000000600077305 */ /* 0x000262000021f000 */
[----:B0-----:R-:W-:-:S07]  /*0200*/  VIADD R12, R16, 0xffffffe ;  /* 0x0ffffffe100c7836 */ /* 0x001fce0000000000 */
[----:B------:R-:W0:Y:S01]  /*0210*/  F2I.FTZ.U32.TRUNC.NTZ R13, R12 ;  /* 0x0000000c000d7305 */ /* 0x000e22000021f000 */
[----:B-1----:R-:W-:Y:S01]  /*0220*/  IMAD.MOV.U32 R6, RZ, RZ, RZ ;  /* 0x000000ffff067224 */ /* 0x002fe200078e00ff */
[----:B------:R-:W-:Y:S02]  /*0230*/  IADD3 R17, PT, PT, RZ, -R7, RZ ;  /* 0x80000007ff117210 */ /* 0x000fe40007ffe0ff */
[----:B------:R-:W-:Y:S02]  /*0240*/  IABS R18, R2 ;  /* 0x0000000200127213 */ /* 0x000fe40000000000 */
[----:B------:R-:W-:Y:S01]  /*0250*/  IABS R16, R10 ;  /* 0x0000000a00107213 */ /* 0x000fe20000000000 */
[----:B------:R-:W-:Y:S02]  /*0260*/  IMAD R17, R17, R14, RZ ;  /* 0x0000000e11117224 */ /* 0x000fe400078e02ff */
[----:B0-----:R-:W-:Y:S02]  /*0270*/  IMAD.MOV R20, RZ, RZ, -R13 ;  /* 0x000000ffff147224 */ /* 0x001fe400078e0a0d */
[----:B------:R-:W-:Y:S01]  /*0280*/  IMAD.HI.U32 R7, R7, R17, R6 ;  /* 0x0000001107077227 */ /* 0x000fe200078e0006 */
[----:B------:R-:W-:-:S03]  /*0290*/  MOV R6, R18 ;  /* 0x0000001200067202 */ /* 0x000fc60000000f00 */
[----:B------:R-:W-:Y:S02]  /*02a0*/  IMAD R17, R20, R15, RZ ;  /* 0x0000000f14117224 */ /* 0x000fe400078e02ff */
[----:B------:R-:W-:Y:S02]  /*02b0*/  IMAD.MOV.U32 R12, RZ, RZ, RZ ;  /* 0x000000ffff0c7224 */ /* 0x000fe400078e00ff */
[----:B------:R-:W-:Y:S02]  /*02c0*/  IMAD.MOV R16, RZ, RZ, -R16 ;  /* 0x000000ffff107224 */ /* 0x000fe400078e0a10 */
[----:B------:R-:W-:-:S04]  /*02d0*/  IMAD.HI.U32 R12, R13, R17, R12 ;  /* 0x000000110d0c7227 */ /* 0x000fc800078e000c */
[----:B------:R-:W-:Y:S02]  /*02e0*/  IMAD.MOV.U32 R13, RZ, RZ, R16 ;  /* 0x000000ffff0d7224 */ /* 0x000fe400078e0010 */
[----:B------:R-:W-:Y:S01]  /*02f0*/  IMAD.HI.U32 R7, R7, R6, RZ ;  /* 0x0000000607077227 */ /* 0x000fe200078e00ff */
[----:B------:R-:W-:-:S03]  /*0300*/  IABS R18, R11 ;  /* 0x0000000b00127213 */ /* 0x000fc60000000000 */
[----:B------:R-:W-:Y:S01]  /*0310*/  IMAD R7, R7, R13, R6 ;  /* 0x0000000d07077224 */ /* 0x000fe200078e0206 */
[----:B------:R-:W-:Y:S01]  /*0320*/  IADD3 R17, PT, PT, RZ, -R18, RZ ;  /* 0x80000012ff117210 */ /* 0x000fe20007ffe0ff */
[----:B------:R-:W-:-:S03]  /*0330*/  IMAD.HI.U32 R12, R12, R6, RZ ;  /* 0x000000060c0c7227 */ /* 0x000fc600078e00ff */
[----:B------:R-:W-:Y:S01]  /*0340*/  ISETP.GT.U32.AND P0, PT, R14, R7, PT ;  /* 0x000000070e00720c */ /* 0x000fe20003f04070 */
[----:B------:R-:W-:-:S05]  /*0350*/  IMAD R6, R12, R17, R6 ;  /* 0x000000110c067224 */ /* 0x000fca00078e0206 */
[----:B------:R-:W-:-:S07]  /*0360*/  ISETP.GT.U32.AND P4, PT, R15, R6, PT ;  /* 0x000000060f00720c */ /* 0x000fce0003f84070 */
[----:B------:R-:W-:-:S05]  /*0370*/  @!P0 IMAD.IADD R7, R7, 0x1, -R14 ;  /* 0x0000000107078824 */ /* 0x000fca00078e0a0e */
[----:B------:R-:W-:Y:S02]  /*0380*/  ISETP.GT.U32.AND P0, PT, R14, R7, PT ;  /* 0x000000070e00720c */ /* 0x000fe40003f04070 */
[----:B------:R-:W-:-:S04]  /*0390*/  @!P4 IADD3 R6, PT, PT, R6, -R15, RZ ;  /* 0x8000000f0606c210 */ /* 0x000fc80007ffe0ff */
[----:B------:R-:W-:Y:S02]  /*03a0*/  ISETP.GE.U32.AND P1, PT, R6, R15, PT ;  /* 0x0000000f0600720c */ /* 0x000fe40003f26070 */
[----:B------:R-:W-:Y:S01]  /*03b0*/  LOP3.LUT R6, R2, 0xfffffffe, R9, 0x78, !PT ;  /* 0xfffffffe02067812 */ /* 0x000fe200078e7809 */
[----:B------:R-:W-:Y:S01]  /*03c0*/  @!P4 VIADD R12, R12, 0x1 ;  /* 0x000000010c0cc836 */ /* 0x000fe20000000000 */
[----:B------:R-:W-:Y:S02]  /*03d0*/  ISETP.GE.AND P2, PT, R2, RZ, PT ;  /* 0x000000ff0200720c */ /* 0x000fe40003f46270 */
[----:B------:R-:W-:Y:S01]  /*03e0*/  ISETP.GE.AND P3, PT, R6, RZ, PT ;  /* 0x000000ff0600720c */ /* 0x000fe20003f66270 */
[----:B------:R-:W-:Y:S01]  /*03f0*/  @!P0 IMAD.IADD R7, R7, 0x1, -R14 ;  /* 0x0000000107078824 */ /* 0x000fe200078e0a0e */
[----:B------:R-:W-:Y:S02]  /*0400*/  ISETP.NE.AND P0, PT, R11, RZ, PT ;  /* 0x000000ff0b00720c */ /* 0x000fe40003f05270 */
[----:B------:R-:W-:Y:S01]  /*0410*/  ISETP.NE.AND P4, PT, R10, RZ, PT ;  /* 0x000000ff0a00720c */ /* 0x000fe20003f85270 */
[----:B------:R-:W-:-:S02]  /*0420*/  IMAD.MOV.U32 R15, RZ, RZ, R7 ;  /* 0x000000ffff0f7224 */ /* 0x000fc400078e0007 */
[----:B------:R-:W-:Y:S01]  /*0430*/  @P1 IADD3 R12, PT, PT, R12, 0x1, RZ ;  /* 0x000000010c0c1810 */ /* 0x000fe20007ffe0ff */
[----:B------:R-:W0:Y:S03]  /*0440*/  LDC.64 R6, c[0x0][0x388] ;  /* 0x0000e200ff067b82 */ /* 0x000e260000000a00 */
[----:B------:R-:W-:Y:S02]  /*0450*/  @!P2 IADD3 R15, PT, PT, -R15, RZ, RZ ;  /* 0x000000ff0f0fa210 */ /* 0x000fe40007ffe1ff */
[----:B------:R-:W-:Y:S02]  /*0460*/  @!P3 IMAD.MOV R12, RZ, RZ, -R12 ;  /* 0x000000ffff0cb224 */ /* 0x000fe400078e0a0c */
[----:B------:R-:W-:Y:S02]  /*0470*/  @!P0 LOP3.LUT R12, RZ, R11, RZ, 0x33, !PT ;  /* 0x0000000bff0c8212 */ /* 0x000fe400078e33ff */
[----:B------:R-:W-:-:S02]  /*0480*/  @!P4 LOP3.LUT R15, RZ, R10, RZ, 0x33, !PT ;  /* 0x0000000aff0fc212 */ /* 0x000fc400078e33ff */
[----:B------:R-:W-:Y:S02]  /*0490*/  LEA.HI R11, R12, R12, RZ, 0x1 ;  /* 0x0000000c0c0b7211 */ /* 0x000fe400078f08ff */
[----:B------:R-:W-:Y:S02]  /*04a0*/  LEA.HI R2, R15, R15, RZ, 0x1 ;  /* 0x0000000f0f027211 */ /* 0x000fe400078f08ff */
[----:B------:R-:W-:Y:S02]  /*04b0*/  LOP3.LUT R13, R11, 0x7ffffffe, RZ, 0xc0, !PT ;  /* 0x7ffffffe0b0d7812 */ /* 0x000fe400078ec0ff */
[----:B------:R-:W-:-:S03]  /*04c0*/  LOP3.LUT R10, R2, 0xfffffffe, RZ, 0xc0, !PT ;  /* 0xfffffffe020a7812 */ /* 0x000fc600078ec0ff */
[----:B------:R-:W-:Y:S01]  /*04d0*/  IMAD.IADD R13, R12, 0x1, -R13 ;  /* 0x000000010c0d7824 */ /* 0x000fe200078e0a0d */
[----:B------:R-:W-:Y:S02]  /*04e0*/  IADD3 R10, PT, PT, R15, -R10, RZ ;  /* 0x8000000a0f0a7210 */ /* 0x000fe40007ffe0ff */
[----:B------:R-:W-:Y:S02]  /*04f0*/  SHF.R.S32.HI R8, RZ, 0x1, R8 ;  /* 0x00000001ff087819 */ /* 0x000fe40000011408 */
[----:B------:R-:W-:Y:S02]  /*0500*/  LEA R10, R13, R10, 0x1 ;  /* 0x0000000a0d0a7211 */ /* 0x000fe400078e08ff */
[----:B------:R-:W-:Y:S02]  /*0510*/  SHF.R.S32.HI R11, RZ, 0x1, R11 ;  /* 0x00000001ff0b7819 */ /* 0x000fe4000001140b */
[----:B------:R-:W-:Y:S02]  /*0520*/  SHF.R.S32.HI R9, RZ, 0x1, R9 ;  /* 0x00000001ff097819 */ /* 0x000fe40000011409 */
[----:B------:R-:W-:Y:S01]  /*0530*/  SHF.R.S32.HI R2, RZ, 0x1, R2 ;  /* 0x00000001ff027819 */ /* 0x000fe20000011402 */
[----:B------:R-:W-:-:S04]  /*0540*/  IMAD R11, R10, R8, R11 ;  /* 0x000000080a0b7224 */ /* 0x000fc800078e020b */
[----:B------:R-:W-:-:S04]  /*0550*/  IMAD R11, R11, R9, R2 ;  /* 0x000000090b0b7224 */ /* 0x000fc800078e0202 */
[----:B0-----:R-:W-:-:S04]  /*0560*/  IMAD.WIDE R6, R11, 0x4, R6 ;  /* 0x000000040b067825 */ /* 0x001fc800078e0206 */
[----:B--2---:R-:W-:-:S04]  /*0570*/  FFMA R0, R0, UR8, RZ ;  /* 0x0000000800007c23 */ /* 0x004fc800080000ff */
[----:B---3--:R-:W-:-:S04]  /*0580*/  FFMA R3, R3, UR9, R0 ;  /* 0x0000000903037c23 */ /* 0x008fc80008000000 */
[----:B----4-:R-:W-:-:S04]  /*0590*/  FFMA R4, R4, UR10, R3 ;  /* 0x0000000a04047c23 */ /* 0x010fc80008000003 */
[----:B-----5:R-:W-:-:S05]  /*05a0*/  FFMA R5, R5, UR11, R4 ;  /* 0x0000000b05057c23 */ /* 0x020fca0008000004 */
[----:B------:R-:W-:Y:S01]  /*05b0*/  STG.E desc[UR4][R6.64], R5 ;  /* 0x0000000506007986 */ /* 0x000fe2000c101904 */
[----:B------:R-:W-:Y:S05]  /*05c0*/  EXIT ;  /* 0x000000000000794d */ /* 0x000fea0003800000 */
.L_x_4:
        /* <DEDUP_REMOVED lines=11> */
.L_x_27:


//--------------------- .text._Z28kernel_convolucion_SoA_MCOMPPfS_ii --------------------------
	.section	.text._Z28kernel_convolucion_SoA_MCOMPPfS_ii,"ax",@progbits
	.align	128
        .global         _Z28kernel_convolucion_SoA_MCOMPPfS_ii
        .type           _Z28kernel_convolucion_SoA_MCOMPPfS_ii,@function
        .size           _Z28kernel_convolucion_SoA_MCOMPPfS_ii,(.L_x_28 - _Z28kernel_convolucion_SoA_MCOMPPfS_ii)
        .other          _Z28kernel_convolucion_SoA_MCOMPPfS_ii,@"STO_CUDA_ENTRY STV_DEFAULT"
_Z28kernel_convolucion_SoA_MCOMPPfS_ii:
.text._Z28kernel_convolucion_SoA_MCOMPPfS_ii:
[----:B------:R-:W-:Y:S01]  /*0000*/  LDC R1, c[0x0][0x37c] ;  /* 0x0000df00ff017b82 */ /* 0x000fe20000000800 */
[----:B------:R-:W0:Y:S07]  /*0010*/  S2R R0, SR_TID.X ;  /* 0x0000000000007919 */ /* 0x000e2e0000002100 */
[----:B------:R-:W1:Y:S01]  /*0020*/  LDC.64 R8, c[0x0][0x390] ;  /* 0x0000e400ff087b82 */ /* 0x000e620000000a00 */
[----:B------:R-:W0:Y:S01]  /*0030*/  LDCU UR4, c[0x0][0x360] ;  /* 0x00006c00ff0477ac */ /* 0x000e220008000800 */
[----:B------:R-:W-:Y:S01]  /*0040*/  HFMA2 R5, -RZ, RZ, 0, 0 ;  /* 0x00000000ff057431 */ /* 0x000fe200000001ff */
[----:B------:R-:W0:Y:S01]  /*0050*/  S2R R3, SR_CTAID.X ;  /* 0x0000000000037919 */ /* 0x000e220000002500 */
[----:B------:R-:W-:-:S02]  /*0060*/  IMAD.MOV.U32 R4, RZ, RZ, 0x1 ;  /* 0x00000001ff047424 */ /* 0x000fc400078e00ff */
[----:B------:R-:W-:Y:S02]  /*0070*/  IMAD.MOV.U32 R7, RZ, RZ, -0x2 ;  /* 0xfffffffeff077424 */ /* 0x000fe400078e00ff */
[----:B------:R-:W2:Y:S01]  /*0080*/  S2UR UR5, SR_CgaCtaId ;  /* 0x00000000000579c3 */ /* 0x000ea20000008800 */
[----:B------:R-:W-:Y:S02]  /*0090*/  IMAD.MOV.U32 R6, RZ, RZ, 0x1 ;  /* 0x00000001ff067424 */ /* 0x000fe400078e00ff */
[----:B-1----:R-:W-:Y:S02]  /*00a0*/  IMAD R19, R9, R8, RZ ;  /* 0x0000000809137224 */ /* 0x002fe400078e02ff */
[----:B0-----:R-:W-:Y:S01]  /*00b0*/  IMAD R0, R3, UR4, R0 ;  /* 0x0000000403007c24 */ /* 0x001fe2000f8e0200 */
[----:B------:R-:W-:Y:S02]  /*00c0*/  UMOV UR4, 0x400 ;  /* 0x0000040000047882 */ /* 0x000fe40000000000 */
[----:B--2---:R-:W-:-:S02]  /*00d0*/  ULEA UR4, UR5, UR4, 0x18 ;  /* 0x0000000405047291 */ /* 0x004fc4000f8ec0ff */
[----:B------:R-:W-:-:S07]  /*00e0*/  ISETP.GE.AND P0, PT, R0, R19, PT ;  /* 0x000000130000720c */ /* 0x000fce0003f06270 */
[----:B------:R0:W-:Y:S06]  /*00f0*/  STS.128 [UR4], R4 ;  /* 0x00000004ff007988 */ /* 0x0001ec0008000c04 */
[----:B------:R-:W-:Y:S05]  /*0100*/  @P0 EXIT ;  /* 0x000000000000094d */ /* 0x000fea0003800000 */
[----:B0-----:R-:W0:Y:S01]  /*0110*/  LDC.64 R6, c[0x0][0x380] ;  /* 0x0000e000ff067b82 */ /* 0x001e220000000a00 */
[----:B------:R-:W1:Y:S01]  /*0120*/  LDCU.64 UR4, c[0x0][0x358] ;  /* 0x00006b00ff0477ac */ /* 0x000e620008000a00 */
        /* <DEDUP_REMOVED lines=8> */
[----:B------:R-:W-:Y:S02]  /*01b0*/  LEA.HI R8, R8, R8, RZ, 0x1 ;  /* 0x0000000808087211 */ /* 0x000fe400078f08ff */
[----:B------:R-:W-:Y:S02]  /*01c0*/  LEA.HI R9, R9, R9, RZ, 0x1 ;  /* 0x0000000909097211 */ /* 0x000fe400078f08ff */
[----:B------:R-:W-:Y:S02]  /*01d0*/  LOP3.LUT R10, R8, 0xfffffffe, RZ, 0xc0, !PT ;  /* 0xfffffffe080a7812 */ /* 0x000fe400078ec0ff */
[----:B------:R-:W-:Y:S02]  /*01e0*/  LOP3.LUT R11, R9, 0xfffffffe, RZ, 0xc0, !PT ;  /* 0xfffffffe090b7812 */ /* 0x000fe400078ec0ff */
[----:B------:R-:W-:Y:S02]  /*01f0*/  IABS R14, R10 ;  /* 0x0000000a000e7213 */ /* 0x000fe40000000000 */
[----:B------:R-:W-:-:S02]  /*0200*/  IABS R15, R11 ;  /* 0x0000000b000f7213 */ /* 0x000fc40000000000 */
[----:B------:R-:W1:Y:S08]  /*0210*/  I2F.RP R20, R14 ;  /* 0x0000000e00147306 */ /* 0x000e700000209400 */
[----:B0-----:R-:W0:Y:S08]  /*0220*/  I2F.RP R16, R15 ;  /* 0x0000000f00107306 */ /* 0x001e300000209400 */
[----:B-1----:R-:W1:Y:S08]  /*0230*/  MUFU.RCP R20, R20 ;  /* 0x0000001400147308 */ /* 0x002e700000001000 */
[----:B0-----:R-:W0:Y:S01]  /*0240*/  MUFU.RCP R16, R16 ;  /* 0x0000001000107308 */ /* 0x001e220000001000 */
[----:B-1----:R-:W-:-:S07]  /*0250*/  VIADD R6, R20, 0xffffffe ;  /* 0x0ffffffe14067836 */ /* 0x002fce0000000000 */
[----:B------:R1:W1:Y:S01]  /*0260*/  F2I.FTZ.U32.TRUNC.NTZ R7, R6 ;  /* 0x0000000600077305 */ /* 0x000262000021f000 */
[----:B0-----:R-:W-:-:S07]  /*0270*/  IADD3 R12, PT, PT, R16, 0xffffffe, RZ ;  /* 0x0ffffffe100c7810 */ /* 0x001fce0007ffe0ff */
[----:B------:R0:W0:Y:S01]  /*0280*/  F2I.FTZ.U32.TRUNC.NTZ R13, R12 ;  /* 0x0000000c000d7305 */ /* 0x000022000021f000 */
[----:B-1----:R-:W-:Y:S01]  /*0290*/  MOV R6, RZ ;  /* 0x000000ff00067202 */ /* 0x002fe20000000f00 */
[----:B------:R-:W-:Y:S01]  /*02a0*/  IMAD.MOV R17, RZ, RZ, -R7 ;  /* 0x000000ffff117224 */ /* 0x000fe200078e0a07 */
[----:B------:R-:W-:Y:S02]  /*02b0*/  IABS R18, R0 ;  /* 0x0000000000127213 */ /* 0x000fe40000000000 */
[----:B------:R-:W-:Y:S01]  /*02c0*/  IABS R16, R10 ;  /* 0x0000000a00107213 */ /* 0x000fe20000000000 */
[----:B------:R-:W-:Y:S01]  /*02d0*/  IMAD R17, R17, R14, RZ ;  /* 0x0000000e11117224 */ /* 0x000fe200078e02ff */
[----:B0-----:R-:W-:Y:S01]  /*02e0*/  MOV R12, RZ ;  /* 0x000000ff000c7202 */ /* 0x001fe20000000f00 */
[----:B------:R-:W-:Y:S02]  /*02f0*/  IMAD.MOV R20, RZ, RZ, -R13 ;  /* 0x000000ffff147224 */ /* 0x000fe400078e0a0d */
[----:B------:R-:W-:-:S04]  /*0300*/  IMAD.HI.U32 R7, R7, R17, R6 ;  /* 0x0000001107077227 */ /* 0x000fc800078e0006 */
[----:B------:R-:W-:Y:S02]  /*0310*/  IMAD R17, R20, R15, RZ ;  /* 0x0000000f14117224 */ /* 0x000fe400078e02ff */
[----:B------:R-:W-:Y:S02]  /*0320*/  IMAD.MOV.U32 R6, RZ, RZ, R18 ;  /* 0x000000ffff067224 */ /* 0x000fe400078e0012 */
[----:B------:R-:W-:Y:S02]  /*0330*/  IMAD.MOV R16, RZ, RZ, -R16 ;  /* 0x000000ffff107224 */ /* 0x000fe400078e0a10 */
[----:B------:R-:W-:Y:S01]  /*0340*/  IMAD.HI.U32 R12, R13, R17, R12 ;  /* 0x000000110d0c7227 */ /* 0x000fe200078e000c */
[----:B------:R-:W-:-:S03]  /*0350*/  IABS R18, R11 ;  /* 0x0000000b00127213 */ /* 0x000fc60000000000 */
[----:B------:R-:W-:Y:S02]  /*0360*/  IMAD.MOV.U32 R13, RZ, RZ, R16 ;  /* 0x000000ffff0d7224 */ /* 0x000fe400078e0010 */
[----:B------:R-:W-:-:S04]  /*0370*/  IMAD.HI.U32 R7, R7, R6, RZ ;  /* 0x0000000607077227 */ /* 0x000fc800078e00ff */
[----:B------:R-:W-:Y:S02]  /*0380*/  IMAD R7, R7, R13, R6 ;  /* 0x0000000d07077224 */ /* 0x000fe400078e0206 */
[----:B------:R-:W-:Y:S02]  /*0390*/  IMAD.MOV R17, RZ, RZ, -R18 ;  /* 0x000000ffff117224 */ /* 0x000fe400078e0a12 */
[----:B------:R-:W-:Y:S01]  /*03a0*/  IMAD.HI.U32 R12, R12, R6, RZ ;  /* 0x000000060c0c7227 */ /* 0x000fe200078e00ff */
[----:B------:R-:W-:-:S03]  /*03b0*/  ISETP.GT.U32.AND P0, PT, R14, R7, PT ;  /* 0x000000070e00720c */ /* 0x000fc60003f04070 */
[----:B------:R-:W-:-:S05]  /*03c0*/  IMAD R6, R12, R17, R6 ;  /* 0x000000110c067224 */ /* 0x000fca00078e0206 */
[----:B------:R-:W-:-:S05]  /*03d0*/  ISETP.GT.U32.AND P3, PT, R15, R6, PT ;  /* 0x000000060f00720c */ /* 0x000fca0003f64070 */
[----:B------:R-:W-:-:S04]  /*03e0*/  @!P0 IADD3 R7, PT, PT, R7, -R14, RZ ;  /* 0x8000000e07078210 */ /* 0x000fc80007ffe0ff */
[----:B------:R-:W-:-:S04]  /*03f0*/  ISETP.GT.U32.AND P4, PT, R14, R7, PT ;  /* 0x000000070e00720c */ /* 0x000fc80003f84070 */
[----:B------:R-:W-:-:S05]  /*0400*/  @!P3 IMAD.IADD R6, R6, 0x1, -R15 ;  /* 0x000000010606b824 */ /* 0x000fca00078e0a0f */
[----:B------:R-:W-:Y:S02]  /*0410*/  ISETP.GE.U32.AND P2, PT, R6, R15, PT ;  /* 0x0000000f0600720c */ /* 0x000fe40003f46070 */
[----:B------:R-:W-:Y:S02]  /*0420*/  LOP3.LUT R6, R0, 0xfffffffe, R9, 0x78, !PT ;  /* 0xfffffffe00067812 */ /* 0x000fe400078e7809 */
[----:B------:R-:W-:Y:S01]  /*0430*/  @!P4 IMAD.IADD R7, R7, 0x1, -R14 ;  /* 0x000000010707c824 */ /* 0x000fe200078e0a0e */
[----:B------:R-:W-:Y:S02]  /*0440*/  ISETP.NE.AND P4, PT, R11, RZ, PT ;  /* 0x000000ff0b00720c */ /* 0x000fe40003f85270 */
[----:B------:R-:W-:Y:S02]  /*0450*/  ISETP.GE.AND P0, PT, R6, RZ, PT ;  /* 0x000000ff0600720c */ /* 0x000fe40003f06270 */
[----:B------:R-:W-:Y:S02]  /*0460*/  ISETP.GE.AND P1, PT, R0, RZ, PT ;  /* 0x000000ff0000720c */ /* 0x000fe40003f26270 */
[----:B------:R-:W-:-:S02]  /*0470*/  @!P3 IADD3 R12, PT, PT, R12, 0x1, RZ ;  /* 0x000000010c0cb810 */ /* 0x000fc40007ffe0ff */
[----:B------:R-:W-:Y:S02]  /*0480*/  ISETP.NE.AND P3, PT, R10, RZ, PT ;  /* 0x000000ff0a00720c */ /* 0x000fe40003f65270 */
[----:B------:R-:W-:Y:S01]  /*0490*/  @P2 IADD3 R12, PT, PT, R12, 0x1, RZ ;  /* 0x000000010c0c2810 */ /* 0x000fe20007ffe0ff */
[----:B------:R-:W-:Y:S02]  /*04a0*/  IMAD.MOV.U32 R15, RZ, RZ, R7 ;  /* 0x000000ffff0f7224 */ /* 0x000fe400078e0007 */
[----:B------:R-:W0:Y:S02]  /*04b0*/  LDC.64 R6, c[0x0][0x388] ;  /* 0x0000e200ff067b82 */ /* 0x000e240000000a00 */
[----:B------:R-:W-:Y:S01]  /*04c0*/  @!P0 IMAD.MOV R12, RZ, RZ, -R12 ;  /* 0x000000ffff0c8224 */ /* 0x000fe200078e0a0c */
[----:B------:R-:W-:Y:S02]  /*04d0*/  @!P4 LOP3.LUT R12, RZ, R11, RZ, 0x33, !PT ;  /* 0x0000000bff0cc212 */ /* 0x000fe400078e33ff */
[----:B------:R-:W-:-:S03]  /*04e0*/  @!P1 IADD3 R15, PT, PT, -R15, RZ, RZ ;  /* 0x000000ff0f0f9210 */ /* 0x000fc60007ffe1ff */
[----:B------:R-:W-:Y:S02]  /*04f0*/  @!P3 LOP3.LUT R15, RZ, R10, RZ, 0x33, !PT ;  /* 0x0000000aff0fb212 */ /* 0x000fe400078e33ff */
        /* <DEDUP_REMOVED lines=14> */
[----:B--2---:R-:W-:-:S04]  /*05e0*/  FADD R0, RZ, R2 ;  /* 0x00000002ff007221 */ /* 0x004fc80000000000 */
[----:B---3--:R-:W-:-:S04]  /*05f0*/  FFMA R3, RZ, R3, R0 ;  /* 0x00000003ff037223 */ /* 0x008fc80000000000 */
[----:B----4-:R-:W-:Y:S01]  /*0600*/  FADD R3, R3, R4 ;  /* 0x0000000403037221 */ /* 0x010fe20000000000 */
[----:B-----5:R-:W-:-:S04]  /*0610*/  FADD R0, R5, R5 ;  /* 0x0000000505007221 */ /* 0x020fc80000000000 */
[----:B------:R-:W-:-:S05]  /*0620*/  FADD R3, R3, -R0 ;  /* 0x8000000003037221 */ /* 0x000fca0000000000 */
[----:B------:R-:W-:Y:S01]  /*0630*/  STG.E desc[UR4][R6.64], R3 ;  /* 0x0000000306007986 */ /* 0x000fe2000c101904 */
[----:B------:R-:W-:Y:S05]  /*0640*/  EXIT ;  /* 0x000000000000794d */ /* 0x000fea0003800000 */
.L_x_5:
        /* <DEDUP_REMOVED lines=11> */
.L_x_28:


//--------------------- .text._Z21kernel_convolucionSoAPfS_S_ii --------------------------
	.section	.text._Z21kernel_convolucionSoAPfS_S_ii,"ax",@progbits
	.align	128
        .global         _Z21kernel_convolucionSoAPfS_S_ii
        .type           _Z21kernel_convolucionSoAPfS_S_ii,@function
        .size           _Z21kernel_convolucionSoAPfS_S_ii,(.L_x_29 - _Z21kernel_convolucionSoAPfS_S_ii)
        .other          _Z21kernel_convolucionSoAPfS_S_ii,@"STO_CUDA_ENTRY STV_DEFAULT"
_Z21kernel_convolucionSoAPfS_S_ii:
.text._Z21kernel_convolucionSoAPfS_S_ii:
        /* <DEDUP_REMOVED lines=10> */
[----:B------:R-:W1:Y:S07]  /*00a0*/  LDCU.64 UR4, c[0x0][0x358] ;  /* 0x00006b00ff0477ac */ /* 0x000e6e0008000a00 */
[----:B------:R-:W2:Y:S01]  /*00b0*/  LDC.64 R4, c[0x0][0x390] ;  /* 0x0000e400ff047b82 */ /* 0x000ea20000000a00 */
[----:B0-----:R-:W-:-:S05]  /*00c0*/  IMAD.WIDE R18, R6, 0x4, R18 ;  /* 0x0000000406127825 */ /* 0x001fca00078e0212 */
[----:B-1----:R0:W3:Y:S01]  /*00d0*/  LDG.E R0, desc[UR4][R18.64] ;  /* 0x0000000412007981 */ /* 0x0020e2000c1e1900 */
[----:B------:R-:W-:-:S03]  /*00e0*/  IMAD.WIDE R20, R25, 0x4, R18 ;  /* 0x0000000419147825 */ /* 0x000fc600078e0212 */
[----:B--2---:R-:W3:Y:S01]  /*00f0*/  LDG.E R7, desc[UR4][R4.64] ;  /* 0x0000000404077981 */ /* 0x004ee2000c1e1900 */
[----:B------:R-:W-:-:S03]  /*0100*/  IMAD.WIDE R22, R25, 0x4, R20 ;  /* 0x0000000419167825 */ /* 0x000fc600078e0214 */
[----:B------:R1:W2:Y:S04]  /*0110*/  LDG.E R8, desc[UR4][R20.64] ;  /* 0x0000000414087981 */ /* 0x0002a8000c1e1900 */
[----:B------:R-:W2:Y:S01]  /*0120*/  LDG.E R9, desc[UR4][R4.64+0x4] ;  /* 0x0000040404097981 */ /* 0x000ea2000c1e1900 */
[----:B------:R-:W-:-:S03]  /*0130*/  IMAD.WIDE R24, R25, 0x4, R22 ;  /* 0x0000000419187825 */ /* 0x000fc600078e0216 */
[----:B------:R-:W4:Y:S04]  /*0140*/  LDG.E R10, desc[UR4][R22.64] ;  /* 0x00000004160a7981 */ /* 0x000f28000c1e1900 */
[----:B------:R-:W4:Y:S04]  /*0150*/  LDG.E R11, desc[UR4][R4.64+0x8] ;  /* 0x00000804040b7981 */ /* 0x000f28000c1e1900 */
[----:B------:R-:W5:Y:S04]  /*0160*/  LDG.E R12, desc[UR4][R24.64] ;  /* 0x00000004180c7981 */ /* 0x000f68000c1e1900 */
[----:B------:R1:W5:Y:S01]  /*0170*/  LDG.E R13, desc[UR4][R4.64+0xc] ;  /* 0x00000c04040d7981 */ /* 0x000362000c1e1900 */
[----:B------:R-:W-:-:S02]  /*0180*/  LEA.HI R14, R2, R2, RZ, 0x1 ;  /* 0x00000002020e7211 */ /* 0x000fc400078f08ff */
[----:B------:R-:W-:Y:S02]  /*0190*/  LEA.HI R15, R3, R3, RZ, 0x1 ;  /* 0x00000003030f7211 */ /* 0x000fe400078f08ff */
[----:B------:R-:W-:Y:S02]  /*01a0*/  LOP3.LUT R16, R14, 0xfffffffe, RZ, 0xc0, !PT ;  /* 0xfffffffe0e107812 */ /* 0x000fe400078ec0ff */
[----:B------:R-:W-:Y:S02]  /*01b0*/  LOP3.LUT R17, R15, 0xfffffffe, RZ, 0xc0, !PT ;  /* 0xfffffffe0f117812 */ /* 0x000fe400078ec0ff */
[----:B0-----:R-:W-:Y:S02]  /*01c0*/  IABS R18, R16 ;  /* 0x0000001000127213 */ /* 0x001fe40000000000 */
[----:B------:R-:W-:Y:S02]  /*01d0*/  IABS R19, R17 ;  /* 0x0000001100137213 */ /* 0x000fe40000000000 */
[----:B-1----:R-:W0:Y:S08]  /*01e0*/  I2F.RP R20, R18 ;  /* 0x0000001200147306 */ /* 0x002e300000209400 */
[----:B------:R-:W1:Y:S08]  /*01f0*/  I2F.RP R21, R19 ;  /* 0x0000001300157306 */ /* 0x000e700000209400 */
[----:B0-----:R-:W0:Y:S08]  /*0200*/  MUFU.RCP R20, R20 ;  /* 0x0000001400147308 */ /* 0x001e300000001000 */
[----:B-1----:R-:W1:Y:S01]  /*0210*/  MUFU.RCP R21, R21 ;  /* 0x0000001500157308 */ /* 0x002e620000001000 */
[----:B0-----:R-:W-:-:S07]  /*0220*/  VIADD R2, R20, 0xffffffe ;  /* 0x0ffffffe14027836 */ /* 0x001fce0000000000 */
[----:B------:R0:W0:Y:S01]  /*0230*/  F2I.FTZ.U32.TRUNC.NTZ R3, R2 ;  /* 0x0000000200037305 */ /* 0x000022000021f000 */
[----:B-1----:R-:W-:-:S07]  /*0240*/  VIADD R4, R21, 0xffffffe ;  /* 0x0ffffffe15047836 */ /* 0x002fce0000000000 */
[----:B------:R-:W1:Y:S01]  /*0250*/  F2I.FTZ.U32.TRUNC.NTZ R5, R4 ;  /* 0x0000000400057305 */ /* 0x000e62000021f000 */
[----:B0-----:R-:W-:Y:S01]  /*0260*/  IMAD.MOV.U32 R2, RZ, RZ, RZ ;  /* 0x000000ffff027224 */ /* 0x001fe200078e00ff */
[----:B------:R-:W-:Y:S02]  /*0270*/  IADD3 R23, PT, PT, RZ, -R3, RZ ;  /* 0x80000003ff177210 */ /* 0x000fe40007ffe0ff */
[----:B------:R-:W-:Y:S02]  /*0280*/  IABS R22, R6 ;  /* 0x0000000600167213 */ /* 0x000fe40000000000 */
[----:B------:R-:W-:Y:S01]  /*0290*/  IABS R20, R16 ;  /* 0x0000001000147213 */ /* 0x000fe20000000000 */
[----:B------:R-:W-:Y:S02]  /*02a0*/  IMAD R23, R23, R18, RZ ;  /* 0x0000001217177224 */ /* 0x000fe400078e02ff */
[----:B-1----:R-:W-:Y:S02]  /*02b0*/  IMAD.MOV R24, RZ, RZ, -R5 ;  /* 0x000000ffff187224 */ /* 0x002fe400078e0a05 */
[----:B------:R-:W-:Y:S01]  /*02c0*/  IMAD.HI.U32 R3, R3, R23, R2 ;  /* 0x0000001703037227 */ /* 0x000fe200078e0002 */
[----:B------:R-:W-:-:S03]  /*02d0*/  MOV R2, R22 ;  /* 0x0000001600027202 */ /* 0x000fc60000000f00 */
[----:B------:R-:W-:Y:S02]  /*02e0*/  IMAD R21, R24, R19, RZ ;  /* 0x0000001318157224 */ /* 0x000fe400078e02ff */
[----:B------:R-:W-:Y:S02]  /*02f0*/  IMAD.MOV.U32 R4, RZ, RZ, RZ ;  /* 0x000000ffff047224 */ /* 0x000fe400078e00ff */
[----:B------:R-:W-:Y:S01]  /*0300*/  IMAD.MOV R20, RZ, RZ, -R20 ;  /* 0x000000ffff147224 */ /* 0x000fe200078e0a14 */
[----:B------:R-:W-:Y:S01]  /*0310*/  IABS R22, R17 ;  /* 0x0000001100167213 */ /* 0x000fe20000000000 */
[----:B------:R-:W-:-:S04]  /*0320*/  IMAD.HI.U32 R5, R5, R21, R4 ;  /* 0x0000001505057227 */ /* 0x000fc800078e0004 */
[----:B------:R-:W-:Y:S02]  /*0330*/  IMAD.MOV.U32 R4, RZ, RZ, R20 ;  /* 0x000000ffff047224 */ /* 0x000fe400078e0014 */
[----:B------:R-:W-:Y:S01]  /*0340*/  IMAD.HI.U32 R3, R3, R2, RZ ;  /* 0x0000000203037227 */ /* 0x000fe200078e00ff */
[----:B------:R-:W-:-:S03]  /*0350*/  IADD3 R22, PT, PT, RZ, -R22, RZ ;  /* 0x80000016ff167210 */ /* 0x000fc60007ffe0ff */
[----:B------:R-:W-:Y:S02]  /*0360*/  IMAD R3, R3, R4, R2 ;  /* 0x0000000403037224 */ /* 0x000fe400078e0202 */
[----:B------:R-:W-:Y:S02]  /*0370*/  IMAD.MOV.U32 R20, RZ, RZ, R22 ;  /* 0x000000ffff147224 */ /* 0x000fe400078e0016 */
        /* <DEDUP_REMOVED lines=9> */
[----:B------:R-:W-:Y:S02]  /*0410*/  @!P4 IADD3 R3, PT, PT, R3, -R18, RZ ;  /* 0x800000120303c210 */ /* 0x000fe40007ffe0ff */
[----:B------:R-:W-:Y:S01]  /*0420*/  ISETP.GE.AND P0, PT, R2, RZ, PT ;  /* 0x000000ff0200720c */ /* 0x000fe20003f06270 */
[----:B------:R-:W-:Y:S01]  /*0430*/  @!P3 VIADD R5, R5, 0x1 ;  /* 0x000000010505b836 */ /* 0x000fe20000000000 */
[----:B------:R-:W-:Y:S02]  /*0440*/  ISETP.NE.AND P4, PT, R17, RZ, PT ;  /* 0x000000ff1100720c */ /* 0x000fe40003f85270 */
[----:B------:R-:W-:-:S02]  /*0450*/  ISETP.GE.AND P1, PT, R6, RZ, PT ;  /* 0x000000ff0600720c */ /* 0x000fc40003f26270 */
[----:B------:R-:W-:Y:S01]  /*0460*/  ISETP.NE.AND P3, PT, R16, RZ, PT ;  /* 0x000000ff1000720c */ /* 0x000fe20003f65270 */
[----:B------:R-:W-:Y:S02]  /*0470*/  @P2 VIADD R5, R5, 0x1 ;  /* 0x0000000105052836 */ /* 0x000fe40000000000 */
[----:B------:R-:W-:Y:S02]  /*0480*/  IMAD.MOV.U32 R19, RZ, RZ, R3 ;  /* 0x000000ffff137224 */ /* 0x000fe400078e0003 */
[----:B------:R-:W0:Y:S02]  /*0490*/  LDC.64 R2, c[0x0][0x388] ;  /* 0x0000e200ff027b82 */ /* 0x000e240000000a00 */
[----:B------:R-:W-:Y:S02]  /*04a0*/  @!P0 IMAD.MOV R5, RZ, RZ, -R5 ;  /* 0x000000ffff058224 */ /* 0x000fe400078e0a05 */
[----:B------:R-:W-:Y:S02]  /*04b0*/  @!P4 LOP3.LUT R5, RZ, R17, RZ, 0x33, !PT ;  /* 0x00000011ff05c212 */ /* 0x000fe400078e33ff */
[----:B------:R-:W-:-:S02]  /*04c0*/  @!P1 IADD3 R19, PT, PT, -R19, RZ, RZ ;  /* 0x000000ff13139210 */ /* 0x000fc40007ffe1ff */
        /* <DEDUP_REMOVED lines=15> */
[----:B---3--:R-:W-:-:S04]  /*05c0*/  FFMA R7, R0, R7, RZ ;  /* 0x0000000700077223 */ /* 0x008fc800000000ff */
[----:B--2---:R-:W-:-:S04]  /*05d0*/  FFMA R7, R8, R9, R7 ;  /* 0x0000000908077223 */ /* 0x004fc80000000007 */
[----:B----4-:R-:W-:-:S04]  /*05e0*/  FFMA R7, R10, R11, R7 ;  /* 0x0000000b0a077223 */ /* 0x010fc80000000007 */
[----:B-----5:R-:W-:-:S05]  /*05f0*/  FFMA R7, R12, R13, R7 ;  /* 0x0000000d0c077223 */ /* 0x020fca0000000007 */
[----:B------:R-:W-:Y:S01]  /*0600*/  STG.E desc[UR4][R2.64], R7 ;  /* 0x0000000702007986 */ /* 0x000fe2000c101904 */
[----:B------:R-:W-:Y:S05]  /*0610*/  EXIT ;  /* 0x000000000000794d */ /* 0x000fea0003800000 */
.L_x_6:
        /* <DEDUP_REMOVED lines=14> */
.L_x_29:


//--------------------- .text._Z17kernel_poolingSoAPfS_iii --------------------------
	.section	.text._Z17kernel_poolingSoAPfS_iii,"ax",@progbits
	.align	128
        .global         _Z17kernel_poolingSoAPfS_iii
        .type           _Z17kernel_poolingSoAPfS_iii,@function
        .size           _Z17kernel_poolingSoAPfS_iii,(.L_x_30 - _Z17kernel_poolingSoAPfS_iii)
        .other          _Z17kernel_poolingSoAPfS_iii,@"STO_CUDA_ENTRY STV_DEFAULT"
_Z17kernel_poolingSoAPfS_iii:
.text._Z17kernel_poolingSoAPfS_iii:
        /* <DEDUP_REMOVED lines=12> */
[----:B0-----:R-:W-:-:S04]  /*00c0*/  IMAD.WIDE R2, R13, 0x4, R2 ;  /* 0x000000040d027825 */ /* 0x001fc800078e0202 */
[C---:B------:R-:W-:Y:S02]  /*00d0*/  IMAD.WIDE R4, R9.reuse, 0x4, R2 ;  /* 0x0000000409047825 */ /* 0x040fe400078e0202 */
[----:B-1----:R-:W3:Y:S04]  /*00e0*/  LDG.E R2, desc[UR4][R2.64] ;  /* 0x0000000402027981 */ /* 0x002ee8000c1e1900 */
[----:B------:R-:W4:Y:S01]  /*00f0*/  LDG.E R15, desc[UR4][R4.64] ;  /* 0x00000004040f7981 */ /* 0x000f22000c1e1900 */
[----:B------:R-:W-:-:S05]  /*0100*/  IMAD.WIDE R6, R9, 0x4, R4 ;  /* 0x0000000409067825 */ /* 0x000fca00078e0204 */
[----:B------:R-:W5:Y:S01]  /*0110*/  LDG.E R17, desc[UR4][R6.64] ;  /* 0x0000000406117981 */ /* 0x000f62000c1e1900 */
[----:B------:R-:W-:-:S06]  /*0120*/  IMAD.WIDE R8, R9, 0x4, R6 ;  /* 0x0000000409087825 */ /* 0x000fcc00078e0206 */
[----:B------:R-:W5:Y:S01]  /*0130*/  LDG.E R9, desc[UR4][R8.64] ;  /* 0x0000000408097981 */ /* 0x000f62000c1e1900 */
[----:B---3--:R-:W-:Y:S01]  /*0140*/  FMNMX R0, RZ, R2, !PT ;  /* 0x00000002ff007209 */ /* 0x008fe20007800000 */
[----:B--2---:R-:W-:-:S03]  /*0150*/  IMAD.WIDE R2, R13, 0x4, R10 ;  /* 0x000000040d027825 */ /* 0x004fc600078e020a */
[----:B----4-:R-:W-:-:S04]  /*0160*/  FSETP.GT.AND P0, PT, R15, R0, PT ;  /* 0x000000000f00720b */ /* 0x010fc80003f04000 */
[----:B------:R-:W-:-:S04]  /*0170*/  FSEL R0, R15, R0, P0 ;  /* 0x000000000f007208 */ /* 0x000fc80000000000 */
[----:B-----5:R-:W-:-:S04]  /*0180*/  FSETP.GT.AND P0, PT, R17, R0, PT ;  /* 0x000000001100720b */ /* 0x020fc80003f04000 */
[----:B------:R-:W-:-:S04]  /*0190*/  FSEL R0, R17, R0, P0 ;  /* 0x0000000011007208 */ /* 0x000fc80000000000 */
[----:B------:R-:W-:-:S04]  /*01a0*/  FSETP.GT.AND P0, PT, R9, R0, PT ;  /* 0x000000000900720b */ /* 0x000fc80003f04000 */
[----:B------:R-:W-:-:S05]  /*01b0*/  FSEL R5, R9, R0, P0 ;  /* 0x0000000009057208 */ /* 0x000fca0000000000 */
[----:B------:R-:W-:Y:S01]  /*01c0*/  STG.E desc[UR4][R2.64], R5 ;  /* 0x0000000502007986 */ /* 0x000fe2000c101904 */
[----:B------:R-:W-:Y:S05]  /*01d0*/  EXIT ;  /* 0x000000000000794d */ /* 0x000fea0003800000 */
.L_x_7:
        /* <DEDUP_REMOVED lines=10> */
.L_x_30:


//--------------------- .text._Z11kernel_reluPfii --------------------------
	.section	.text._Z11kernel_reluPfii,"ax",@progbits
	.align	128
        .global         _Z11kernel_reluPfii
        .type           _Z11kernel_reluPfii,@function
        .size           _Z11kernel_reluPfii,(.L_x_31 - _Z11kernel_reluPfii)
        .other          _Z11kernel_reluPfii,@"STO_CUDA_ENTRY STV_DEFAULT"
_Z11kernel_reluPfii:
.text._Z11kernel_reluPfii:
[----:B------:R-:W-:Y:S01]  /*0000*/  LDC R1, c[0x0][0x37c] ;  /* 0x0000df00ff017b82 */ /* 0x000fe20000000800 */
[----:B------:R-:W0:Y:S01]  /*0010*/  S2R R5, SR_TID.X ;  /* 0x0000000000057919 */ /* 0x000e220000002100 */
[----:B------:R-:W1:Y:S01]  /*0020*/  LDCU.64 UR4, c[0x0][0x388] ;  /* 0x00007100ff0477ac */ /* 0x000e620008000a00 */
[----:B------:R-:W0:Y:S01]  /*0030*/  S2R R0, SR_CTAID.X ;  /* 0x0000000000007919 */ /* 0x000e220000002500 */
[----:B------:R-:W0:Y:S01]  /*0040*/  LDCU UR6, c[0x0][0x360] ;  /* 0x00006c00ff0677ac */ /* 0x000e220008000800 */
[----:B-1----:R-:W-:Y:S01]  /*0050*/  UIMAD UR4, UR5, UR4, URZ ;  /* 0x00000004050472a4 */ /* 0x002fe2000f8e02ff */
[----:B0-----:R-:W-:-:S05]  /*0060*/  IMAD R5, R0, UR6, R5 ;  /* 0x0000000600057c24 */ /* 0x001fca000f8e0205 */
[----:B------:R-:W-:-:S13]  /*0070*/  ISETP.GE.AND P0, PT, R5, UR4, PT ;  /* 0x0000000405007c0c */ /* 0x000fda000bf06270 */
[----:B------:R-:W-:Y:S05]  /*0080*/  @P0 EXIT ;  /* 0x000000000000094d */ /* 0x000fea0003800000 */
[----:B------:R-:W0:Y:S01]  /*0090*/  LDC.64 R2, c[0x0][0x380] ;  /* 0x0000e000ff027b82 */ /* 0x000e220000000a00 */
[----:B------:R-:W1:Y:S01]  /*00a0*/  LDCU.64 UR4, c[0x0][0x358] ;  /* 0x00006b00ff0477ac */ /* 0x000e620008000a00 */
[----:B0-----:R-:W-:-:S05]  /*00b0*/  IMAD.WIDE R2, R5, 0x4, R2 ;  /* 0x0000000405027825 */ /* 0x001fca00078e0202 */
[----:B-1----:R-:W2:Y:S02]  /*00c0*/  LDG.E R0, desc[UR4][R2.64] ;  /* 0x0000000402007981 */ /* 0x002ea4000c1e1900 */
[----:B--2---:R-:W-:-:S13]  /*00d0*/  FSETP.GEU.AND P0, PT, R0, RZ, PT ;  /* 0x000000ff0000720b */ /* 0x004fda0003f0e000 */
[----:B------:R0:W-:Y:S01]  /*00e0*/  @!P0 STG.E desc[UR4][R2.64], RZ ;  /* 0x000000ff02008986 */ /* 0x0001e2000c101904 */
[----:B------:R-:W-:Y:S05]  /*00f0*/  @!P0 EXIT ;  /* 0x000000000000894d */ /* 0x000fea0003800000 */
[----:B------:R-:W-:-:S13]  /*0100*/  FSETP.GT.AND P0, PT, R0, 1, PT ;  /* 0x3f8000000000780b */ /* 0x000fda0003f04000 */
[----:B------:R-:W-:Y:S05]  /*0110*/  @!P0 EXIT ;  /* 0x000000000000894d */ /* 0x000fea0003800000 */
[----:B------:R-:W-:-:S05]  /*0120*/  HFMA2 R5, -RZ, RZ, 1.875, 0 ;  /* 0x3f800000ff057431 */ /* 0x000fca00000001ff */
[----:B------:R-:W-:Y:S01]  /*0130*/  STG.E desc[UR4][R2.64], R5 ;  /* 0x0000000502007986 */ /* 0x000fe2000c101904 */
[----:B------:R-:W-:Y:S05]  /*0140*/  EXIT ;  /* 0x000000000000794d */ /* 0x000fea0003800000 */
.L_x_8:
        /* <DEDUP_REMOVED lines=11> */
.L_x_31:


//--------------------- .text._Z10kernel_sumPfS_S_S_ii --------------------------
	.section	.text._Z10kernel_sumPfS_S_S_ii,"ax",@progbits
	.align	128
        .global         _Z10kernel_sumPfS_S_S_ii
        .type           _Z10kernel_sumPfS_S_S_ii,@function
        .size           _Z10kernel_sumPfS_S_S_ii,(.L_x_24 - _Z10kernel_sumPfS_S_S_ii)
        .other          _Z10kernel_sumPfS_S_S_ii,@"STO_CUDA_ENTRY STV_DEFAULT"
_Z10kernel_sumPfS_S_S_ii:
.text._Z10kernel_sumPfS_S_S_ii:
        /* <DEDUP_REMOVED lines=10> */
[----:B------:R-:W1:Y:S07]  /*00a0*/  LDCU.64 UR6, c[0x0][0x358] ;  /* 0x00006b00ff0677ac */ /* 0x000e6e0008000a00 */
[----:B------:R-:W2:Y:S08]  /*00b0*/  LDC.64 R6, c[0x0][0x388] ;  /* 0x0000e200ff067b82 */ /* 0x000eb00000000a00 */
[----:B------:R-:W3:Y:S01]  /*00c0*/  LDC.64 R8, c[0x0][0x390] ;  /* 0x0000e400ff087b82 */ /* 0x000ee20000000a00 */
[----:B0-----:R-:W-:-:S06]  /*00d0*/  IMAD.WIDE R4, R2, 0x4, R4 ;  /* 0x0000000402047825 */ /* 0x001fcc00078e0204 */
[----:B-1----:R-:W4:Y:S01]  /*00e0*/  LDG.E R4, desc[UR6][R4.64] ;  /* 0x0000000604047981 */ /* 0x002f22000c1e1900 */
[----:B--2---:R-:W-:-:S06]  /*00f0*/  IMAD.WIDE R6, R2, 0x4, R6 ;  /* 0x0000000402067825 */ /* 0x004fcc00078e0206 */
[----:B------:R-:W4:Y:S01]  /*0100*/  LDG.E R7, desc[UR6][R6.64] ;  /* 0x0000000606077981 */ /* 0x000f22000c1e1900 */
[----:B---3--:R-:W-:-:S06]  /*0110*/  IMAD.WIDE R8, R2, 0x4, R8 ;  /* 0x0000000402087825 */ /* 0x008fcc00078e0208 */
[----:B------:R-:W2:Y:S01]  /*0120*/  LDG.E R9, desc[UR6][R8.64] ;  /* 0x0000000608097981 */ /* 0x000ea2000c1e1900 */
[----:B------:R-:W-:Y:S02]  /*0130*/  IMAD.MOV.U32 R10, RZ, RZ, 0x3eaaaaab ;  /* 0x3eaaaaabff0a7424 */ /* 0x000fe400078e00ff */
[----:B------:R-:W-:-:S04]  /*0140*/  IMAD.MOV.U32 R3, RZ, RZ, 0x40400000 ;  /* 0x40400000ff037424 */ /* 0x000fc800078e00ff */
[----:B------:R-:W-:-:S04]  /*0150*/  FFMA R3, R10, -R3, 1 ;  /* 0x3f8000000a037423 */ /* 0x000fc80000000803 */
[----:B------:R-:W-:Y:S01]  /*0160*/  FFMA R3, R3, R10, 0.3333333432674407959 ;  /* 0x3eaaaaab03037423 */ /* 0x000fe2000000000a */
[----:B------:R-:W-:Y:S01]  /*0170*/  BSSY.RECONVERGENT B1, `(.L_x_9) ;  /* 0x000000a000017945 */ /* 0x000fe20003800200 */
[----:B----4-:R-:W-:-:S04]  /*0180*/  FADD R0, R4, R7 ;  /* 0x0000000704007221 */ /* 0x010fc80000000000 */
[----:B--2---:R-:W-:-:S04]  /*0190*/  FADD R0, R0, R9 ;  /* 0x0000000900007221 */ /* 0x004fc80000000000 */
[----:B------:R-:W0:Y:S01]  /*01a0*/  FCHK P0, R0, 3 ;  /* 0x4040000000007902 */ /* 0x000e220000000000 */
[----:B------:R-:W-:-:S04]  /*01b0*/  FFMA R10, R0, R3, RZ ;  /* 0x00000003000a7223 */ /* 0x000fc800000000ff */
[----:B------:R-:W-:-:S04]  /*01c0*/  FFMA R4, R10, -3, R0 ;  /* 0xc04000000a047823 */ /* 0x000fc80000000000 */
[----:B------:R-:W-:Y:S01]  /*01d0*/  FFMA R7, R3, R4, R10 ;  /* 0x0000000403077223 */ /* 0x000fe2000000000a */
[----:B0-----:R-:W-:Y:S06]  /*01e0*/  @!P0 BRA `(.L_x_10) ;  /* 0x0000000000088947 */ /* 0x001fec0003800000 */
[----:B------:R-:W-:-:S07]  /*01f0*/  MOV R4, 0x210 ;  /* 0x0000021000047802 */ /* 0x000fce0000000f00 */
[----:B------:R-:W-:Y:S05]  /*0200*/  CALL.REL.NOINC `($__internal_0_$__cuda_sm3x_div_rn_noftz_f32_slowpath) ;  /* 0x0000000000147944 */ /* 0x000fea0003c00000 */
.L_x_10:
[----:B------:R-:W-:Y:S05]  /*0210*/  BSYNC.RECONVERGENT B1 ;  /* 0x0000000000017941 */ /* 0x000fea0003800200 */
.L_x_9:
[----:B------:R-:W0:Y:S02]  /*0220*/  LDC.64 R4, c[0x0][0x398] ;  /* 0x0000e600ff047b82 */ /* 0x000e240000000a00 */
[----:B0-----:R-:W-:-:S05]  /*0230*/  IMAD.WIDE R2, R2, 0x4, R4 ;  /* 0x0000000402027825 */ /* 0x001fca00078e0204 */
[----:B------:R-:W-:Y:S01]  /*0240*/  STG.E desc[UR6][R2.64], R7 ;  /* 0x0000000702007986 */ /* 0x000fe2000c101906 */
[----:B------:R-:W-:Y:S05]  /*0250*/  EXIT ;  /* 0x000000000000794d */ /* 0x000fea0003800000 */
        .weak           $__internal_0_$__cuda_sm3x_div_rn_noftz_f32_slowpath
        .type           $__internal_0_$__cuda_sm3x_div_rn_noftz_f32_slowpath,@function
        .size           $__internal_0_$__cuda_sm3x_div_rn_noftz_f32_slowpath,(.L_x_24 - $__internal_0_$__cuda_sm3x_div_rn_noftz_f32_slowpath)
$__internal_0_$__cuda_sm3x_div_rn_noftz_f32_slowpath:
[--C-:B------:R-:W-:Y:S01]  /*0260*/  SHF.R.U32.HI R3, RZ, 0x17, R0.reuse ;  /* 0x00000017ff037819 */ /* 0x100fe20000011600 */
[----:B------:R-:W-:Y:S04]  /*0270*/  BSSY.RECONVERGENT B0, `(.L_x_11) ;  /* 0x000005c000007945 */ /* 0x000fe80003800200 */
[----:B------:R-:W-:Y:S01]  /*0280*/  BSSY.RELIABLE B2, `(.L_x_12) ;  /* 0x000001a000027945 */ /* 0x000fe20003800100 */
[----:B------:R-:W-:Y:S01]  /*0290*/  IMAD.MOV.U32 R5, RZ, RZ, R0 ;  /* 0x000000ffff057224 */ /* 0x000fe200078e0000 */
[----:B------:R-:W-:-:S05]  /*02a0*/  LOP3.LUT R3, R3, 0xff, RZ, 0xc0, !PT ;  /* 0x000000ff03037812 */ /* 0x000fca00078ec0ff */
[----:B------:R-:W-:-:S05]  /*02b0*/  VIADD R7, R3, 0xffffffff ;  /* 0xffffffff03077836 */ /* 0x000fca0000000000 */
[----:B------:R-:W-:-:S13]  /*02c0*/  ISETP.GT.U32.OR P0, PT, R7, 0xfd, !PT ;  /* 0x000000fd0700780c */ /* 0x000fda0007f04470 */
[----:B------:R-:W-:Y:S01]  /*02d0*/  @!P0 IMAD.MOV.U32 R6, RZ, RZ, RZ ;  /* 0x000000ffff068224 */ /* 0x000fe200078e00ff */
[----:B------:R-:W-:Y:S06]  /*02e0*/  @!P0 BRA `(.L_x_13) ;  /* 0x00000000004c8947 */ /* 0x000fec0003800000 */
[----:B------:R-:W-:-:S13]  /*02f0*/  FSETP.GTU.FTZ.AND P0, PT, |R0|, +INF , PT ;  /* 0x7f8000000000780b */ /* 0x000fda0003f1c200 */
[----:B------:R-:W-:Y:S05]  /*0300*/  @P0 BREAK.RELIABLE B2 ;  /* 0x0000000000020942 */ /* 0x000fea0003800100 */
[----:B------:R-:W-:Y:S05]  /*0310*/  @P0 BRA `(.L_x_14) ;  /* 0x0000000400400947 */ /* 0x000fea0003800000 */
[----:B------:R-:W-:-:S05]  /*0320*/  HFMA2 R6, -RZ, RZ, 2.125, 0 ;  /* 0x40400000ff067431 */ /* 0x000fca00000001ff */
[----:B------:R-:W-:-:S13]  /*0330*/  LOP3.LUT P0, RZ, R6, 0x7fffffff, R5, 0xc8, !PT ;  /* 0x7fffffff06ff7812 */ /* 0x000fda000780c805 */
[----:B------:R-:W-:Y:S05]  /*0340*/  @!P0 BREAK.RELIABLE B2 ;  /* 0x0000000000028942 */ /* 0x000fea0003800100 */
[----:B------:R-:W-:Y:S05]  /*0350*/  @!P0 BRA `(.L_x_15) ;  /* 0x0000000400288947 */ /* 0x000fea0003800000 */
[----:B------:R-:W-:-:S13]  /*0360*/  LOP3.LUT P0, RZ, R5, 0x7fffffff, RZ, 0xc0, !PT ;  /* 0x7fffffff05ff7812 */ /* 0x000fda000780c0ff */
[----:B------:R-:W-:Y:S05]  /*0370*/  @!P0 BREAK.RELIABLE B2 ;  /* 0x0000000000028942 */ /* 0x000fea0003800100 */
[----:B------:R-:W-:Y:S05]  /*0380*/  @!P0 BRA `(.L_x_16) ;  /* 0x0000000400148947 */ /* 0x000fea0003800000 */
[----:B------:R-:W-:Y:S02]  /*0390*/  FSETP.NEU.FTZ.AND P0, PT, |R0|, +INF , PT ;  /* 0x7f8000000000780b */ /* 0x000fe40003f1d200 */
[----:B------:R-:W-:-:S04]  /*03a0*/  LOP3.LUT P1, RZ, R6, 0x7fffffff, RZ, 0xc0, !PT ;  /* 0x7fffffff06ff7812 */ /* 0x000fc8000782c0ff */
[----:B------:R-:W-:-:S13]  /*03b0*/  PLOP3.LUT P0, PT, P0, P1, PT, 0x2f, 0xf2 ;  /* 0x0000000000f2781c */ /* 0x000fda0000702577 */
[----:B------:R-:W-:Y:S05]  /*03c0*/  @P0 BREAK.RELIABLE B2 ;  /* 0x0000000000020942 */ /* 0x000fea0003800100 */
[----:B------:R-:W-:Y:S05]  /*03d0*/  @P0 BRA `(.L_x_17) ;  /* 0x0000000000f40947 */ /* 0x000fea0003800000 */
[----:B------:R-:W-:-:S13]  /*03e0*/  ISETP.GE.AND P0, PT, R7, RZ, PT ;  /* 0x000000ff0700720c */ /* 0x000fda0003f06270 */
[----:B------:R-:W-:Y:S02]  /*03f0*/  @P0 IMAD.MOV.U32 R6, RZ, RZ, RZ ;  /* 0x000000ffff060224 */ /* 0x000fe400078e00ff */
[----:B------:R-:W-:Y:S01]  /*0400*/  @!P0 FFMA R5, R0, 1.84467440737095516160e+19, RZ ;  /* 0x5f80000000058823 */ /* 0x000fe200000000ff */
[----:B------:R-:W-:-:S07]  /*0410*/  @!P0 IMAD.MOV.U32 R6, RZ, RZ, -0x40 ;  /* 0xffffffc0ff068424 */ /* 0x000fce00078e00ff */
.L_x_13:
[----:B------:R-:W-:Y:S05]  /*0420*/  BSYNC.RELIABLE B2 ;  /* 0x0000000000027941 */ /* 0x000fea0003800100 */
.L_x_12:
[----:B------:R-:W-:Y:S01]  /*0430*/  UMOV UR4, 0x40400000 ;  /* 0x4040000000047882 */ /* 0x000fe20000000000 */
[----:B------:R-:W-:Y:S01]  /*0440*/  VIADD R3, R3, 0xffffff81 ;  /* 0xffffff8103037836 */ /* 0x000fe20000000000 */
[----:B------:R-:W-:Y:S01]  /*0450*/  UIADD3 UR4, UPT, UPT, UR4, -0x800000, URZ ;  /* 0xff80000004047890 */ /* 0x000fe2000fffe0ff */
[----:B------:R-:W-:Y:S02]  /*0460*/  BSSY.RECONVERGENT B2, `(.L_x_18) ;  /* 0x0000033000027945 */ /* 0x000fe40003800200 */
[----:B------:R-:W-:Y:S01]  /*0470*/  IMAD R0, R3, -0x800000, R5 ;  /* 0xff80000003007824 */ /* 0x000fe200078e0205 */
[----:B------:R-:W-:Y:S02]  /*0480*/  IADD3 R6, PT, PT, R6, -0x1, R3 ;  /* 0xffffffff06067810 */ /* 0x000fe40007ffe003 */
[----:B------:R-:W-:-:S03]  /*0490*/  FADD.FTZ R9, -RZ, -UR4 ;  /* 0x80000004ff097e21 */ /* 0x000fc60008010100 */
[----:B------:R-:W0:Y:S02]  /*04a0*/  MUFU.RCP R7, UR4 ;  /* 0x0000000400077d08 */ /* 0x000e240008001000 */
[----:B0-----:R-:W-:-:S04]  /*04b0*/  FFMA R8, R7, R9, 1 ;  /* 0x3f80000007087423 */ /* 0x001fc80000000009 */
[----:B------:R-:W-:-:S04]  /*04c0*/  FFMA R7, R7, R8, R7 ;  /* 0x0000000807077223 */ /* 0x000fc80000000007 */
[----:B------:R-:W-:-:S04]  /*04d0*/  FFMA R8, R0, R7, RZ ;  /* 0x0000000700087223 */ /* 0x000fc800000000ff */
[----:B------:R-:W-:-:S04]  /*04e0*/  FFMA R5, R9, R8, R0 ;  /* 0x0000000809057223 */ /* 0x000fc80000000000 */
[----:B------:R-:W-:-:S04]  /*04f0*/  FFMA R8, R7, R5, R8 ;  /* 0x0000000507087223 */ /* 0x000fc80000000008 */
[----:B------:R-:W-:-:S04]  /*0500*/  FFMA R9, R9, R8, R0 ;  /* 0x0000000809097223 */ /* 0x000fc80000000000 */
[----:B------:R-:W-:-:S05]  /*0510*/  FFMA R5, R7, R9, R8 ;  /* 0x0000000907057223 */ /* 0x000fca0000000008 */
[----:B------:R-:W-:-:S04]  /*0520*/  SHF.R.U32.HI R0, RZ, 0x17, R5 ;  /* 0x00000017ff007819 */ /* 0x000fc80000011605 */
[----:B------:R-:W-:-:S05]  /*0530*/  LOP3.LUT R0, R0, 0xff, RZ, 0xc0, !PT ;  /* 0x000000ff00007812 */ /* 0x000fca00078ec0ff */
[----:B------:R-:W-:-:S05]  /*0540*/  IMAD.IADD R10, R0, 0x1, R6 ;  /* 0x00000001000a7824 */ /* 0x000fca00078e0206 */
[----:B------:R-:W-:-:S04]  /*0550*/  IADD3 R0, PT, PT, R10, -0x1, RZ ;  /* 0xffffffff0a007810 */ /* 0x000fc80007ffe0ff */
[----:B------:R-:W-:-:S13]  /*0560*/  ISETP.GE.U32.AND P0, PT, R0, 0xfe, PT ;  /* 0x000000fe0000780c */ /* 0x000fda0003f06070 */
[----:B------:R-:W-:Y:S05]  /*0570*/  @!P0 BRA `(.L_x_19) ;  /* 0x0000000000808947 */ /* 0x000fea0003800000 */
[----:B------:R-:W-:-:S13]  /*0580*/  ISETP.GT.AND P0, PT, R10, 0xfe, PT ;  /* 0x000000fe0a00780c */ /* 0x000fda0003f04270 */
[----:B------:R-:W-:Y:S05]  /*0590*/  @P0 BRA `(.L_x_20) ;  /* 0x00000000006c0947 */ /* 0x000fea0003800000 */
[----:B------:R-:W-:-:S13]  /*05a0*/  ISETP.GE.AND P0, PT, R10, 0x1, PT ;  /* 0x000000010a00780c */ /* 0x000fda0003f06270 */
[----:B------:R-:W-:Y:S05]  /*05b0*/  @P0 BRA `(.L_x_21) ;  /* 0x0000000000740947 */ /* 0x000fea0003800000 */
[----:B------:R-:W-:Y:S02]  /*05c0*/  ISETP.GE.AND P0, PT, R10, -0x18, PT ;  /* 0xffffffe80a00780c */ /* 0x000fe40003f06270 */
[----:B------:R-:W-:-:S11]  /*05d0*/  LOP3.LUT R5, R5, 0x80000000, RZ, 0xc0, !PT ;  /* 0x8000000005057812 */ /* 0x000fd600078ec0ff */
[----:B------:R-:W-:Y:S05]  /*05e0*/  @!P0 BRA `(.L_x_21) ;  /* 0x0000000000688947 */ /* 0x000fea0003800000 */
[CCC-:B------:R-:W-:Y:S01]  /*05f0*/  FFMA.RZ R0, R7.reuse, R9.reuse, R8.reuse ;  /* 0x0000000907007223 */ /* 0x1c0fe2000000c008 */
[C---:B------:R-:W-:Y:S01]  /*0600*/  VIADD R6, R10.reuse, 0x20 ;  /* 0x000000200a067836 */ /* 0x040fe20000000000 */
[C---:B------:R-:W-:Y:S02]  /*0610*/  ISETP.NE.AND P2, PT, R10.reuse, RZ, PT ;  /* 0x000000ff0a00720c */ /* 0x040fe40003f45270 */
[----:B------:R-:W-:Y:S02]  /*0620*/  ISETP.NE.AND P1, PT, R10, RZ, PT ;  /* 0x000000ff0a00720c */ /* 0x000fe40003f25270 */
[----:B------:R-:W-:Y:S01]  /*0630*/  LOP3.LUT R3, R0, 0x7fffff, RZ, 0xc0, !PT ;  /* 0x007fffff00037812 */ /* 0x000fe200078ec0ff */
[CCC-:B------:R-:W-:Y:S01]  /*0640*/  FFMA.RP R0, R7.reuse, R9.reuse, R8.reuse ;  /* 0x0000000907007223 */ /* 0x1c0fe20000008008 */
[----:B------:R-:W-:Y:S01]  /*0650*/  FFMA.RM R7, R7, R9, R8 ;  /* 0x0000000907077223 */ /* 0x000fe20000004008 */
[----:B------:R-:W-:Y:S01]  /*0660*/  IMAD.MOV R8, RZ, RZ, -R10 ;  /* 0x000000ffff087224 */ /* 0x000fe200078e0a0a */
[----:B------:R-:W-:-:S03]  /*0670*/  LOP3.LUT R3, R3, 0x800000, RZ, 0xfc, !PT ;  /* 0x0080000003037812 */ /* 0x000fc600078efcff */
[----:B------:R-:W-:Y:S02]  /*0680*/  FSETP.NEU.FTZ.AND P0, PT, R0, R7, PT ;  /* 0x000000070000720b */ /* 0x000fe40003f1d000 */
[----:B------:R-:W-:Y:S02]  /*0690*/  SHF.L.U32 R6, R3, R6, RZ ;  /* 0x0000000603067219 */ /* 0x000fe400000006ff */
[----:B------:R-:W-:Y:S02]  /*06a0*/  SEL R0, R8, RZ, P2 ;  /* 0x000000ff08007207 */ /* 0x000fe40001000000 */
[----:B------:R-:W-:Y:S02]  /*06b0*/  ISETP.NE.AND P1, PT, R6, RZ, P1 ;  /* 0x000000ff0600720c */ /* 0x000fe40000f25270 */
[----:B------:R-:W-:Y:S02]  /*06c0*/  SHF.R.U32.HI R0, RZ, R0, R3 ;  /* 0x00000000ff007219 */ /* 0x000fe40000011603 */
[----:B------:R-:W-:-:S02]  /*06d0*/  PLOP3.LUT P0, PT, P0, P1, PT, 0xf8, 0x8f ;  /* 0x00000000008f781c */ /* 0x000fc40000703f70 */
[----:B------:R-:W-:Y:S02]  /*06e0*/  SHF.R.U32.HI R6, RZ, 0x1, R0 ;  /* 0x00000001ff067819 */ /* 0x000fe40000011600 */
[----:B------:R-:W-:-:S04]  /*06f0*/  SEL R3, RZ, 0x1, !P0 ;  /* 0x00000001ff037807 */ /* 0x000fc80004000000 */
[----:B------:R-:W-:-:S04]  /*0700*/  LOP3.LUT R3, R3, 0x1, R6, 0xf8, !PT ;  /* 0x0000000103037812 */ /* 0x000fc800078ef806 */
[----:B------:R-:W-:-:S05]  /*0710*/  LOP3.LUT R3, R3, R0, RZ, 0xc0, !PT ;  /* 0x0000000003037212 */ /* 0x000fca00078ec0ff */
[----:B------:R-:W-:-:S05]  /*0720*/  IMAD.IADD R6, R6, 0x1, R3 ;  /* 0x0000000106067824 */ /* 0x000fca00078e0203 */
[----:B------:R-:W-:Y:S01]  /*0730*/  LOP3.LUT R5, R6, R5, RZ, 0xfc, !PT ;  /* 0x0000000506057212 */ /* 0x000fe200078efcff */
[----:B------:R-:W-:Y:S06]  /*0740*/  BRA `(.L_x_21) ;  /* 0x0000000000107947 */ /* 0x000fec0003800000 */
.L_x_20:
[----:B------:R-:W-:-:S04]  /*0750*/  LOP3.LUT R5, R5, 0x80000000, RZ, 0xc0, !PT ;  /* 0x8000000005057812 */ /* 0x000fc800078ec0ff */
[----:B------:R-:W-:Y:S01]  /*0760*/  LOP3.LUT R5, R5, 0x7f800000, RZ, 0xfc, !PT ;  /* 0x7f80000005057812 */ /* 0x000fe200078efcff */
[----:B------:R-:W-:Y:S06]  /*0770*/  BRA `(.L_x_21) ;  /* 0x0000000000047947 */ /* 0x000fec0003800000 */
.L_x_19:
[----:B------:R-:W-:-:S07]  /*0780*/  LEA R5, R6, R5, 0x17 ;  /* 0x0000000506057211 */ /* 0x000fce00078eb8ff */
.L_x_21:
[----:B------:R-:W-:Y:S05]  /*0790*/  BSYNC.RECONVERGENT B2 ;  /* 0x0000000000027941 */ /* 0x000fea0003800200 */
.L_x_18:
[----:B------:R-:W-:Y:S05]  /*07a0*/  BRA `(.L_x_22) ;  /* 0x0000000000207947 */ /* 0x000fea0003800000 */
.L_x_17:
[----:B------:R-:W-:-:S04]  /*07b0*/  LOP3.LUT R5, R6, 0x80000000, R5, 0x48, !PT ;  /* 0x8000000006057812 */ /* 0x000fc800078e4805 */
[----:B------:R-:W-:Y:S01]  /*07c0*/  LOP3.LUT R5, R5, 0x7f800000, RZ, 0xfc, !PT ;  /* 0x7f80000005057812 */ /* 0x000fe200078efcff */
[----:B------:R-:W-:Y:S06]  /*07d0*/  BRA `(.L_x_22) ;  /* 0x0000000000147947 */ /* 0x000fec0003800000 */
.L_x_16:
[----:B------:R-:W-:Y:S01]  /*07e0*/  LOP3.LUT R5, R6, 0x80000000, R5, 0x48, !PT ;  /* 0x8000000006057812 */ /* 0x000fe200078e4805 */
[----:B------:R-:W-:Y:S06]  /*07f0*/  BRA `(.L_x_22) ;  /* 0x00000000000c7947 */ /* 0x000fec0003800000 */
.L_x_15:
[----:B------:R-:W0:Y:S01]  /*0800*/  MUFU.RSQ R5, -QNAN ;  /* 0xffc0000000057908 */ /* 0x000e220000001400 */
[----:B------:R-:W-:Y:S05]  /*0810*/  BRA `(.L_x_22) ;  /* 0x0000000000047947 */ /* 0x000fea0003800000 */
.L_x_14:
[----:B------:R-:W-:-:S07]  /*0820*/  FADD.FTZ R5, R0, 3 ;  /* 0x4040000000057421 */ /* 0x000fce0000010000 */
.L_x_22:
[----:B------:R-:W-:Y:S05]  /*0830*/  BSYNC.RECONVERGENT B0 ;  /* 0x0000000000007941 */ /* 0x000fea0003800200 */
.L_x_11:
[----:B0-----:R-:W-:Y:S02]  /*0840*/  IMAD.MOV.U32 R7, RZ, RZ, R5 ;  /* 0x000000ffff077224 */ /* 0x001fe400078e0005 */
[----:B------:R-:W-:-:S04]  /*0850*/  IMAD.MOV.U32 R5, RZ, RZ, 0x0 ;  /* 0x00000000ff057424 */ /* 0x000fc800078e00ff */
[----:B------:R-:W-:Y:S05]  /*0860*/  RET.REL.NODEC R4 `(_Z10kernel_sumPfS_S_S_ii) ;  /* 0xfffffff404e47950 */ /* 0x000fea0003c3ffff */
.L_x_23:
        /* <DEDUP_REMOVED lines=9> */
.L_x_24:


//--------------------- .nv.shared.reserved.0     --------------------------
	.section	.nv.shared.reserved.0,"aw",@nobits
	.weak		__nv_reservedSMEM_offset_0_alias
	.size		__nv_reservedSMEM_offset_0_alias, 0, 64
	.other		__nv_reservedSMEM_offset_0_alias,@"STO_CUDA_RESERVED_SHARED STV_DEFAULT"
__nv_reservedSMEM_offset_0_alias:
	.zero		0
	.zero		64


//--------------------- .nv.shared._Z28kernel_convolucion_SoA_MCOMPPfS_ii --------------------------
	.section	.nv.shared._Z28kernel_convolucion_SoA_MCOMPPfS_ii,"aw",@nobits
	.sectionflags	@""
	.align	4
.nv.shared._Z28kernel_convolucion_SoA_MCOMPPfS_ii:
	.zero		1040


//--------------------- .nv.constant0._Z21kernel_convolucionAoSPfS_S_ii --------------------------
	.section	.nv.constant0._Z21kernel_convolucionAoSPfS_S_ii,"a",@progbits
	.sectionflags	@""
	.align	4
.nv.constant0._Z21kernel_convolucionAoSPfS_S_ii:
	.zero		928


//--------------------- .nv.constant0._Z17kernel_poolingAoSPfS_iii --------------------------
	.section	.nv.constant0._Z17kernel_poolingAoSPfS_iii,"a",@progbits
	.sectionflags	@""
	.align	4
.nv.constant0._Z17kernel_poolingAoSPfS_iii:
	.zero		924


//--------------------- .nv.constant0._Z29kernel_convolucion_SoA_MCONSTPfS_ii --------------------------
	.section	.nv.constant0._Z29kernel_convolucion_SoA_MCONSTPfS_ii,"a",@progbits
	.sectionflags	@""
	.align	4
.nv.constant0._Z29kernel_convolucion_SoA_MCONSTPfS_ii:
	.zero		920


//--------------------- .nv.constant0._Z28kernel_convolucion_SoA_MCOMPPfS_ii --------------------------
	.section	.nv.constant0._Z28kernel_convolucion_SoA_MCOMPPfS_ii,"a",@progbits
	.sectionflags	@""
	.align	4
.nv.constant0._Z28kernel_convolucion_SoA_MCOMPPfS_ii:
	.zero		920


//--------------------- .nv.constant0._Z21kernel_convolucionSoAPfS_S_ii --------------------------
	.section	.nv.constant0._Z21kernel_convolucionSoAPfS_S_ii,"a",@progbits
	.sectionflags	@""
	.align	4
.nv.constant0._Z21kernel_convolucionSoAPfS_S_ii:
	.zero		928


//--------------------- .nv.constant0._Z17kernel_poolingSoAPfS_iii --------------------------
	.section	.nv.constant0._Z17kernel_poolingSoAPfS_iii,"a",@progbits
	.sectionflags	@""
	.align	4
.nv.constant0._Z17kernel_poolingSoAPfS_iii:
	.zero		924


//--------------------- .nv.constant0._Z11kernel_reluPfii --------------------------
	.section	.nv.constant0._Z11kernel_reluPfii,"a",@progbits
	.sectionflags	@""
	.align	4
.nv.constant0._Z11kernel_reluPfii:
	.zero		912


//--------------------- .nv.constant0._Z10kernel_sumPfS_S_S_ii --------------------------
	.section	.nv.constant0._Z10kernel_sumPfS_S_S_ii,"a",@progbits
	.sectionflags	@""
	.align	4
.nv.constant0._Z10kernel_sumPfS_S_S_ii:
	.zero		936


//--------------------- SYMBOLS --------------------------

	.type		.nv.reservedSmem.offset0,@object
	.size		.nv.reservedSmem.offset0,0x4
	.type		.nv.reservedSmem.cap,@object
	.size		.nv.reservedSmem.cap,0x4
